//
// Generated by NVIDIA NVVM Compiler
//
// Compiler Build ID: CL-36424714
// Cuda compilation tools, release 13.0, V13.0.88
// Based on NVVM 20.0.0
//

.version 9.0
.target sm_100
.address_size 64

	// .globl	_Z22fsqrt_rn_stress_kernelPfi

.visible .entry _Z22fsqrt_rn_stress_kernelPfi(
	.param .u64 .ptr .align 1 _Z22fsqrt_rn_stress_kernelPfi_param_0,
	.param .u32 _Z22fsqrt_rn_stress_kernelPfi_param_1
)
{
	.reg .pred 	%p<3>;
	.reg .b32 	%r<10>;
	.reg .b32 	%f<100>;
	.reg .b64 	%rd<5>;

	ld.param.u64 	%rd1, [_Z22fsqrt_rn_stress_kernelPfi_param_0];
	ld.param.u32 	%r4, [_Z22fsqrt_rn_stress_kernelPfi_param_1];
	mov.u32 	%r5, %ctaid.x;
	mov.u32 	%r6, %ntid.x;
	mov.u32 	%r7, %tid.x;
	mad.lo.s32 	%r1, %r5, %r6, %r7;
	setp.ge.s32 	%p1, %r1, %r4;
	@%p1 bra 	$L__BB0_4;
	cvt.rn.f32.s32 	%f25, %r1;
	abs.f32 	%f26, %f25;
	add.f32 	%f27, %f26, 0f447A0000;
	add.f32 	%f99, %f27, 0f00000000;
	add.f32 	%f98, %f27, 0f41200000;
	add.f32 	%f97, %f27, 0f41A00000;
	add.f32 	%f96, %f27, 0f41F00000;
	add.f32 	%f95, %f27, 0f42200000;
	add.f32 	%f94, %f27, 0f42480000;
	add.f32 	%f93, %f27, 0f42700000;
	add.f32 	%f92, %f27, 0f428C0000;
	mov.b32 	%r9, 0;
$L__BB0_2:
	sqrt.rn.f32 	%f28, %f99;
	sqrt.rn.f32 	%f29, %f98;
	sqrt.rn.f32 	%f30, %f97;
	sqrt.rn.f32 	%f31, %f96;
	sqrt.rn.f32 	%f32, %f95;
	sqrt.rn.f32 	%f33, %f94;
	sqrt.rn.f32 	%f34, %f93;
	sqrt.rn.f32 	%f35, %f92;
	sqrt.rn.f32 	%f36, %f28;
	sqrt.rn.f32 	%f37, %f29;
	sqrt.rn.f32 	%f38, %f30;
	sqrt.rn.f32 	%f39, %f31;
	sqrt.rn.f32 	%f40, %f32;
	sqrt.rn.f32 	%f41, %f33;
	sqrt.rn.f32 	%f42, %f34;
	sqrt.rn.f32 	%f43, %f35;
	sqrt.rn.f32 	%f44, %f36;
	sqrt.rn.f32 	%f45, %f37;
	sqrt.rn.f32 	%f46, %f38;
	sqrt.rn.f32 	%f47, %f39;
	sqrt.rn.f32 	%f48, %f40;
	sqrt.rn.f32 	%f49, %f41;
	sqrt.rn.f32 	%f50, %f42;
	sqrt.rn.f32 	%f51, %f43;
	sqrt.rn.f32 	%f52, %f44;
	sqrt.rn.f32 	%f53, %f45;
	sqrt.rn.f32 	%f54, %f46;
	sqrt.rn.f32 	%f55, %f47;
	sqrt.rn.f32 	%f56, %f48;
	sqrt.rn.f32 	%f57, %f49;
	sqrt.rn.f32 	%f58, %f50;
	sqrt.rn.f32 	%f59, %f51;
	sqrt.rn.f32 	%f60, %f52;
	sqrt.rn.f32 	%f61, %f53;
	sqrt.rn.f32 	%f62, %f54;
	sqrt.rn.f32 	%f63, %f55;
	sqrt.rn.f32 	%f64, %f56;
	sqrt.rn.f32 	%f65, %f57;
	sqrt.rn.f32 	%f66, %f58;
	sqrt.rn.f32 	%f67, %f59;
	sqrt.rn.f32 	%f68, %f60;
	sqrt.rn.f32 	%f69, %f61;
	sqrt.rn.f32 	%f70, %f62;
	sqrt.rn.f32 	%f71, %f63;
	sqrt.rn.f32 	%f72, %f64;
	sqrt.rn.f32 	%f73, %f65;
	sqrt.rn.f32 	%f74, %f66;
	sqrt.rn.f32 	%f75, %f67;
	sqrt.rn.f32 	%f76, %f68;
	sqrt.rn.f32 	%f77, %f69;
	sqrt.rn.f32 	%f78, %f70;
	sqrt.rn.f32 	%f79, %f71;
	sqrt.rn.f32 	%f80, %f72;
	sqrt.rn.f32 	%f81, %f73;
	sqrt.rn.f32 	%f82, %f74;
	sqrt.rn.f32 	%f83, %f75;
	sqrt.rn.f32 	%f99, %f76;
	sqrt.rn.f32 	%f98, %f77;
	sqrt.rn.f32 	%f97, %f78;
	sqrt.rn.f32 	%f96, %f79;
	sqrt.rn.f32 	%f95, %f80;
	sqrt.rn.f32 	%f94, %f81;
	sqrt.rn.f32 	%f93, %f82;
	sqrt.rn.f32 	%f92, %f83;
	add.s32 	%r9, %r9, 8;
	setp.ne.s32 	%p2, %r9, 1000;
	@%p2 bra 	$L__BB0_2;
	add.f32 	%f84, %f99, 0f00000000;
	add.f32 	%f85, %f84, %f98;
	add.f32 	%f86, %f85, %f97;
	add.f32 	%f87, %f86, %f96;
	add.f32 	%f88, %f87, %f95;
	add.f32 	%f89, %f88, %f94;
	add.f32 	%f90, %f89, %f93;
	add.f32 	%f91, %f90, %f92;
	cvta.to.global.u64 	%rd2, %rd1;
	mul.wide.s32 	%rd3, %r1, 4;
	add.s64 	%rd4, %rd2, %rd3;
	st.global.f32 	[%rd4], %f91;
$L__BB0_4:
	ret;

}


// ===== COMPILED SASS (sm_100) =====

	.target	sm_100

	.elftype	@"ET_EXEC"


//--------------------- .note.nv.tkinfo           --------------------------
	.section	.note.nv.tkinfo,"",@"SHT_NOTE"
	.sectionflags	@"SHF_NOTE_NV_TKINFO"
	.tkinfo
        /*0018*/ 	.word	0x00000002
        /*0030*/ 	.string	""
        /*0030*/ 	.string	"ptxas"
        /*0030*/ 	.string	"Cuda compilation tools, release 13.0, V13.0.88"
        /*0030*/ 	.string	"Build cuda_13.0.r13.0/compiler.36424714_0"
        /*0030*/ 	.string	"-arch sm_100 -m 64 "



//--------------------- .note.nv.cuinfo           --------------------------
	.section	.note.nv.cuinfo,"",@"SHT_NOTE"
	.sectionflags	@"SHF_NOTE_NV_CUINFO"
        /*0018*/ 	.short	0x0002
        /*001a*/ 	.short	0x0064
        /*001c*/ 	.short	0x0082
	.zero		2


//--------------------- .nv.info                  --------------------------
	.section	.nv.info,"",@"SHT_CUDA_INFO"
	.align	4


	//----- nvinfo : EIATTR_REGCOUNT
	.align		4
        /*0000*/ 	.byte	0x04, 0x2f
        /*0002*/ 	.short	(.L_1 - .L_0)
	.align		4
.L_0:
        /*0004*/ 	.word	index@(_Z22fsqrt_rn_stress_kernelPfi)
        /*0008*/ 	.word	0x00000014


	//----- nvinfo : EIATTR_FRAME_SIZE
	.align		4
.L_1:
        /*000c*/ 	.byte	0x04, 0x11
        /*000e*/ 	.short	(.L_3 - .L_2)
	.align		4
.L_2:
        /*0010*/ 	.word	index@($__internal_0_$__cuda_sm20_sqrt_rn_f32_slowpath)
        /*0014*/ 	.word	0x00000000


	//----- nvinfo : EIATTR_FRAME_SIZE
	.align		4
.L_3:
        /*0018*/ 	.byte	0x04, 0x11
        /*001a*/ 	.short	(.L_5 - .L_4)
	.align		4
.L_4:
        /*001c*/ 	.word	index@(_Z22fsqrt_rn_stress_kernelPfi)
        /*0020*/ 	.word	0x00000000


	//----- nvinfo : EIATTR_MIN_STACK_SIZE
	.align		4
.L_5:
        /*0024*/ 	.byte	0x04, 0x12
        /*0026*/ 	.short	(.L_7 - .L_6)
	.align		4
.L_6:
        /*0028*/ 	.word	index@(_Z22fsqrt_rn_stress_kernelPfi)
        /*002c*/ 	.word	0x00000000
.L_7:


//--------------------- .nv.compat                --------------------------
	.section	.nv.compat,"",@"SHT_CUDA_COMPAT_INFO"
	.align	4
        /*0000*/ 	.byte	0x02, 0x09, 0x00, 0x00, 0x02, 0x02, 0x01, 0x00, 0x02, 0x05, 0x05, 0x00, 0x03, 0x07, 0x01, 0x01
        /*0010*/ 	.byte	0x02, 0x03, 0x00, 0x00, 0x02, 0x06, 0x01, 0x00, 0x04, 0x0b, 0x08, 0x00, 0x01, 0x00, 0x00, 0x00
        /*0020*/ 	.byte	0x00, 0x00, 0x00, 0x00


//--------------------- .nv.info._Z22fsqrt_rn_stress_kernelPfi --------------------------
	.section	.nv.info._Z22fsqrt_rn_stress_kernelPfi,"",@"SHT_CUDA_INFO"
	.sectionflags	@""
	.align	4


	//----- nvinfo : EIATTR_CUDA_API_VERSION
	.align		4
        /*0000*/ 	.byte	0x04, 0x37
        /*0002*/ 	.short	(.L_9 - .L_8)
.L_8:
        /*0004*/ 	.word	0x00000082


	//----- nvinfo : EIATTR_KPARAM_INFO
	.align		4
.L_9:
        /*0008*/ 	.byte	0x04, 0x17
        /*000a*/ 	.short	(.L_11 - .L_10)
.L_10:
        /*000c*/ 	.word	0x00000000
        /*0010*/ 	.short	0x0001
        /*0012*/ 	.short	0x0008
        /*0014*/ 	.byte	0x00, 0xf0, 0x11, 0x00


	//----- nvinfo : EIATTR_KPARAM_INFO
	.align		4
.L_11:
        /*0018*/ 	.byte	0x04, 0x17
        /*001a*/ 	.short	(.L_13 - .L_12)
.L_12:
        /*001c*/ 	.word	0x00000000
        /*0020*/ 	.short	0x0000
        /*0022*/ 	.short	0x0000
        /*0024*/ 	.byte	0x00, 0xf5, 0x21, 0x00


	//----- nvinfo : EIATTR_SPARSE_MMA_MASK
	.align		4
.L_13:
        /*0028*/ 	.byte	0x03, 0x50
        /*002a*/ 	.short	0x0000


	//----- nvinfo : EIATTR_MAXREG_COUNT
	.align		4
        /*002c*/ 	.byte	0x03, 0x1b
        /*002e*/ 	.short	0x00ff


	//----- nvinfo : EIATTR_MERCURY_ISA_VERSION
	.align		4
        /*0030*/ 	.byte	0x03, 0x5f
        /*0032*/ 	.short	0x0101


	//----- nvinfo : EIATTR_VRC_CTA_INIT_COUNT
	.align		4
        /*0034*/ 	.byte	0x02, 0x4a
	.zero		1
	.zero		1


	//----- nvinfo : EIATTR_EXIT_INSTR_OFFSETS
	.align		4
        /*0038*/ 	.byte	0x04, 0x1c
        /*003a*/ 	.short	(.L_15 - .L_14)


	//   ....[0]....
.L_14:
        /*003c*/ 	.word	0x00000070


	//   ....[1]....
        /*0040*/ 	.word	0x00003e40


	//----- nvinfo : EIATTR_CRS_STACK_SIZE
	.align		4
.L_15:
        /*0044*/ 	.byte	0x04, 0x1e
        /*0046*/ 	.short	(.L_17 - .L_16)
.L_16:
        /*0048*/ 	.word	0x00000000


	//----- nvinfo : EIATTR_CBANK_PARAM_SIZE
	.align		4
.L_17:
        /*004c*/ 	.byte	0x03, 0x19
        /*004e*/ 	.short	0x000c


	//----- nvinfo : EIATTR_PARAM_CBANK
	.align		4
        /*0050*/ 	.byte	0x04, 0x0a
        /*0052*/ 	.short	(.L_19 - .L_18)
	.align		4
.L_18:
        /*0054*/ 	.word	index@(.nv.constant0._Z22fsqrt_rn_stress_kernelPfi)
        /*0058*/ 	.short	0x0380
        /*005a*/ 	.short	0x000c


	//----- nvinfo : EIATTR_SW_WAR
	.align		4
.L_19:
        /*005c*/ 	.byte	0x04, 0x36
        /*005e*/ 	.short	(.L_21 - .L_20)
.L_20:
        /*0060*/ 	.word	0x00000008
.L_21:


//--------------------- .nv.callgraph             --------------------------
	.section	.nv.callgraph,"",@"SHT_CUDA_CALLGRAPH"
	.align	4
	.sectionentsize	8
	.align		4
        /*0000*/ 	.word	0x00000000
	.align		4
        /*0004*/ 	.word	0xffffffff
	.align		4
        /*0008*/ 	.word	0x00000000
	.align		4
        /*000c*/ 	.word	0xfffffffe
	.align		4
        /*0010*/ 	.word	0x00000000
	.align		4
        /*0014*/ 	.word	0xfffffffd
	.align		4
        /*0018*/ 	.word	0x00000000
	.align		4
        /*001c*/ 	.word	0xfffffffc


//--------------------- .text._Z22fsqrt_rn_stress_kernelPfi --------------------------
	.section	.text._Z22fsqrt_rn_stress_kernelPfi,"ax",@progbits
	.align	128
        .global         _Z22fsqrt_rn_stress_kernelPfi
        .type           _Z22fsqrt_rn_stress_kernelPfi,@function
        .size           _Z22fsqrt_rn_stress_kernelPfi,(.L_x_196 - _Z22fsqrt_rn_stress_kernelPfi)
        .other          _Z22fsqrt_rn_stress_kernelPfi,@"STO_CUDA_ENTRY STV_DEFAULT"
_Z22fsqrt_rn_stress_kernelPfi:
.text._Z22fsqrt_rn_stress_kernelPfi:
[----:B------:R-:W-:Y:S01]  /*0000*/  LDC R1, c[0x0][0x37c] ;  /* 0x0000df00ff017b82 */ /* 0x000fe20000000800 */
[----:B------:R-:W0:Y:S07]  /*0010*/  S2R R3, SR_TID.X ;  /* 0x0000000000037919 */ /* 0x000e2e0000002100 */
[----:B------:R-:W0:Y:S01]  /*0020*/  S2UR UR4, SR_CTAID.X ;  /* 0x00000000000479c3 */ /* 0x000e220000002500 */
[----:B------:R-:W1:Y:S07]  /*0030*/  LDCU UR5, c[0x0][0x388] ;  /* 0x00007100ff0577ac */ /* 0x000e6e0008000800 */
[----:B------:R-:W0:Y:S02]  /*0040*/  LDC R4, c[0x0][0x360] ;  /* 0x0000d800ff047b82 */ /* 0x000e240000000800 */
[----:B0-----:R-:W-:-:S05]  /*0050*/  IMAD R4, R4, UR4, R3 ;  /* 0x0000000404047c24 */ /* 0x001fca000f8e0203 */
[----:B-1----:R-:W-:-:S13]  /*0060*/  ISETP.GE.AND P0, PT, R4, UR5, PT ;  /* 0x0000000504007c0c */ /* 0x002fda000bf06270 */
[----:B------:R-:W-:Y:S05]  /*0070*/  @P0 EXIT ;  /* 0x000000000000094d */ /* 0x000fea0003800000 */
[----:B------:R-:W-:Y:S01]  /*0080*/  I2FP.F32.S32 R0, R4 ;  /* 0x0000000400007245 */ /* 0x000fe20000201400 */
[----:B------:R-:W0:Y:S04]  /*0090*/  LDCU.64 UR6, c[0x0][0x358] ;  /* 0x00006b00ff0677ac */ /* 0x000e280008000a00 */
[----:B------:R-:W-:Y:S01]  /*00a0*/  FADD R0, |R0|, 1000 ;  /* 0x447a000000007421 */ /* 0x000fe20000000200 */
[----:B------:R-:W-:-:S03]  /*00b0*/  UMOV UR4, URZ ;  /* 0x000000ff00047c82 */ /* 0x000fc60008000000 */
[----:B------:R-:W-:Y:S01]  /*00c0*/  FADD R17, RZ, R0 ;  /* 0x00000000ff117221 */ /* 0x000fe20000000000 */
[C---:B------:R-:W-:Y:S01]  /*00d0*/  FADD R16, R0.reuse, 10 ;  /* 0x4120000000107421 */ /* 0x040fe20000000000 */
[C---:B------:R-:W-:Y:S01]  /*00e0*/  FADD R15, R0.reuse, 20 ;  /* 0x41a00000000f7421 */ /* 0x040fe20000000000 */
[C---:B------:R-:W-:Y:S01]  /*00f0*/  FADD R14, R0.reuse, 30 ;  /* 0x41f00000000e7421 */ /* 0x040fe20000000000 */
[C---:B------:R-:W-:Y:S01]  /*0100*/  FADD R13, R0.reuse, 40 ;  /* 0x42200000000d7421 */ /* 0x040fe20000000000 */
[C---:B------:R-:W-:Y:S01]  /*0110*/  FADD R12, R0.reuse, 50 ;  /* 0x42480000000c7421 */ /* 0x040fe20000000000 */
[C---:B------:R-:W-:Y:S01]  /*0120*/  FADD R11, R0.reuse, 60 ;  /* 0x42700000000b7421 */ /* 0x040fe20000000000 */
[----:B------:R-:W-:-:S07]  /*0130*/  FADD R9, R0, 70 ;  /* 0x428c000000097421 */ /* 0x000fce0000000000 */
.L_x_193:
[----:B------:R-:W-:Y:S01]  /*0140*/  IADD3 R0, PT, PT, R17, -0xd000000, RZ ;  /* 0xf300000011007810 */ /* 0x000fe20007ffe0ff */
[----:B------:R1:W2:Y:S01]  /*0150*/  MUFU.RSQ R2, R17 ;  /* 0x0000001100027308 */ /* 0x0002a20000001400 */
[----:B------:R-:W-:Y:S01]  /*0160*/  UIADD3 UR4, UPT, UPT, UR4, 0x8, URZ ;  /* 0x0000000804047890 */ /* 0x000fe2000fffe0ff */
[----:B------:R-:W-:Y:S01]  /*0170*/  BSSY.RECONVERGENT B0, `(.L_x_0) ;  /* 0x000000d000007945 */ /* 0x000fe20003800200 */
[----:B------:R-:W-:Y:S02]  /*0180*/  ISETP.GT.U32.AND P0, PT, R0, 0x727fffff, PT ;  /* 0x727fffff0000780c */ /* 0x000fe40003f04070 */
[----:B------:R-:W-:-:S11]  /*0190*/  UISETP.NE.AND UP0, UPT, UR4, 0x3e8, UPT ;  /* 0x000003e80400788c */ /* 0x000fd6000bf05270 */
[----:B-1----:R-:W-:Y:S05]  /*01a0*/  @!P0 BRA `(.L_x_1) ;  /* 0x0000000000148947 */ /* 0x002fea0003800000 */
[----:B------:R-:W-:Y:S02]  /*01b0*/  MOV R0, R17 ;  /* 0x0000001100007202 */ /* 0x000fe40000000f00 */
[----:B--2---:R-:W-:-:S07]  /*01c0*/  MOV R2, 0x1e0 ;  /* 0x000001e000027802 */ /* 0x004fce0000000f00 */
[----:B0-----:R-:W-:Y:S05]  /*01d0*/  CALL.REL.NOINC `($__internal_0_$__cuda_sm20_sqrt_rn_f32_slowpath) ;  /* 0x0000003c001c7944 */ /* 0x001fea0003c00000 */
[----:B------:R-:W-:Y:S01]  /*01e0*/  MOV R17, R5 ;  /* 0x0000000500117202 */ /* 0x000fe20000000f00 */
[----:B------:R-:W-:Y:S06]  /*01f0*/  BRA `(.L_x_2) ;  /* 0x0000000000107947 */ /* 0x000fec0003800000 */
.L_x_1:
[C---:B--2---:R-:W-:Y:S01]  /*0200*/  FMUL.FTZ R0, R2.reuse, R17 ;  /* 0x0000001102007220 */ /* 0x044fe20000410000 */
[----:B------:R-:W-:-:S03]  /*0210*/  FMUL.FTZ R2, R2, 0.5 ;  /* 0x3f00000002027820 */ /* 0x000fc60000410000 */
[----:B------:R-:W-:-:S04]  /*0220*/  FFMA R17, -R0, R0, R17 ;  /* 0x0000000000117223 */ /* 0x000fc80000000111 */
[----:B------:R-:W-:-:S07]  /*0230*/  FFMA R17, R17, R2, R0 ;  /* 0x0000000211117223 */ /* 0x000fce0000000000 */
.L_x_2:
[----:B0-----:R-:W-:Y:S05]  /*0240*/  BSYNC.RECONVERGENT B0 ;  /* 0x0000000000007941 */ /* 0x001fea0003800200 */
.L_x_0:
[----:B------:R-:W-:Y:S01]  /*0250*/  IADD3 R0, PT, PT, R16, -0xd000000, RZ ;  /* 0xf300000010007810 */ /* 0x000fe20007ffe0ff */
[----:B------:R0:W1:Y:S01]  /*0260*/  MUFU.RSQ R5, R16 ;  /* 0x0000001000057308 */ /* 0x0000620000001400 */
[----:B------:R-:W-:Y:S02]  /*0270*/  BSSY.RECONVERGENT B0, `(.L_x_3) ;  /* 0x000000c000007945 */ /* 0x000fe40003800200 */
[----:B------:R-:W-:-:S13]  /*0280*/  ISETP.GT.U32.AND P0, PT, R0, 0x727fffff, PT ;  /* 0x727fffff0000780c */ /* 0x000fda0003f04070 */
[----:B0-----:R-:W-:Y:S05]  /*0290*/  @!P0 BRA `(.L_x_4) ;  /* 0x0000000000148947 */ /* 0x001fea0003800000 */
[----:B------:R-:W-:Y:S02]  /*02a0*/  MOV R0, R16 ;  /* 0x0000001000007202 */ /* 0x000fe40000000f00 */
[----:B------:R-:W-:-:S07]  /*02b0*/  MOV R2, 0x2d0 ;  /* 0x000002d000027802 */ /* 0x000fce0000000f00 */
[----:B-1----:R-:W-:Y:S05]  /*02c0*/  CALL.REL.NOINC `($__internal_0_$__cuda_sm20_sqrt_rn_f32_slowpath) ;  /* 0x0000003800e07944 */ /* 0x002fea0003c00000 */
[----:B------:R-:W-:Y:S01]  /*02d0*/  MOV R16, R5 ;  /* 0x0000000500107202 */ /* 0x000fe20000000f00 */
[----:B------:R-:W-:Y:S06]  /*02e0*/  BRA `(.L_x_5) ;  /* 0x0000000000107947 */ /* 0x000fec0003800000 */
.L_x_4:
[C---:B-1----:R-:W-:Y:S01]  /*02f0*/  FMUL.FTZ R3, R5.reuse, R16 ;  /* 0x0000001005037220 */ /* 0x042fe20000410000 */
[----:B------:R-:W-:-:S03]  /*0300*/  FMUL.FTZ R0, R5, 0.5 ;  /* 0x3f00000005007820 */ /* 0x000fc60000410000 */
[----:B------:R-:W-:-:S04]  /*0310*/  FFMA R16, -R3, R3, R16 ;  /* 0x0000000303107223 */ /* 0x000fc80000000110 */
[----:B------:R-:W-:-:S07]  /*0320*/  FFMA R16, R16, R0, R3 ;  /* 0x0000000010107223 */ /* 0x000fce0000000003 */
.L_x_5:
[----:B------:R-:W-:Y:S05]  /*0330*/  BSYNC.RECONVERGENT B0 ;  /* 0x0000000000007941 */ /* 0x000fea0003800200 */
.L_x_3:
[----:B------:R-:W-:Y:S01]  /*0340*/  IADD3 R0, PT, PT, R15, -0xd000000, RZ ;  /* 0xf30000000f007810 */ /* 0x000fe20007ffe0ff */
[----:B------:R0:W1:Y:S01]  /*0350*/  MUFU.RSQ R2, R15 ;  /* 0x0000000f00027308 */ /* 0x0000620000001400 */
[----:B------:R-:W-:Y:S02]  /*0360*/  BSSY.RECONVERGENT B0, `(.L_x_6) ;  /* 0x000000c000007945 */ /* 0x000fe40003800200 */
[----:B------:R-:W-:-:S13]  /*0370*/  ISETP.GT.U32.AND P0, PT, R0, 0x727fffff, PT ;  /* 0x727fffff0000780c */ /* 0x000fda0003f04070 */
[----:B0-----:R-:W-:Y:S05]  /*0380*/  @!P0 BRA `(.L_x_7) ;  /* 0x0000000000148947 */ /* 0x001fea0003800000 */
[----:B------:R-:W-:Y:S01]  /*0390*/  IMAD.MOV.U32 R0, RZ, RZ, R15 ;  /* 0x000000ffff007224 */ /* 0x000fe200078e000f */
[----:B-1----:R-:W-:-:S07]  /*03a0*/  MOV R2, 0x3c0 ;  /* 0x000003c000027802 */ /* 0x002fce0000000f00 */
[----:B------:R-:W-:Y:S05]  /*03b0*/  CALL.REL.NOINC `($__internal_0_$__cuda_sm20_sqrt_rn_f32_slowpath) ;  /* 0x0000003800a47944 */ /* 0x000fea0003c00000 */
[----:B------:R-:W-:Y:S01]  /*03c0*/  MOV R15, R5 ;  /* 0x00000005000f7202 */ /* 0x000fe20000000f00 */
[----:B------:R-:W-:Y:S06]  /*03d0*/  BRA `(.L_x_8) ;  /* 0x0000000000107947 */ /* 0x000fec0003800000 */
.L_x_7:
[C---:B-1----:R-:W-:Y:S01]  /*03e0*/  FMUL.FTZ R0, R2.reuse, R15 ;  /* 0x0000000f02007220 */ /* 0x042fe20000410000 */
[----:B------:R-:W-:-:S03]  /*03f0*/  FMUL.FTZ R2, R2, 0.5 ;  /* 0x3f00000002027820 */ /* 0x000fc60000410000 */
[----:B------:R-:W-:-:S04]  /*0400*/  FFMA R15, -R0, R0, R15 ;  /* 0x00000000000f7223 */ /* 0x000fc8000000010f */
[----:B------:R-:W-:-:S07]  /*0410*/  FFMA R15, R15, R2, R0 ;  /* 0x000000020f0f7223 */ /* 0x000fce0000000000 */
.L_x_8:
[----:B------:R-:W-:Y:S05]  /*0420*/  BSYNC.RECONVERGENT B0 ;  /* 0x0000000000007941 */ /* 0x000fea0003800200 */
.L_x_6:
        /* <DEDUP_REMOVED lines=10> */
.L_x_10:
[C---:B-1----:R-:W-:Y:S01]  /*04d0*/  FMUL.FTZ R3, R5.reuse, R14 ;  /* 0x0000000e05037220 */ /* 0x042fe20000410000 */
[----:B------:R-:W-:-:S03]  /*04e0*/  FMUL.FTZ R0, R5, 0.5 ;  /* 0x3f00000005007820 */ /* 0x000fc60000410000 */
[----:B------:R-:W-:-:S04]  /*04f0*/  FFMA R14, -R3, R3, R14 ;  /* 0x00000003030e7223 */ /* 0x000fc8000000010e */
[----:B------:R-:W-:-:S07]  /*0500*/  FFMA R14, R14, R0, R3 ;  /* 0x000000000e0e7223 */ /* 0x000fce0000000003 */
.L_x_11:
[----:B------:R-:W-:Y:S05]  /*0510*/  BSYNC.RECONVERGENT B0 ;  /* 0x0000000000007941 */ /* 0x000fea0003800200 */
.L_x_9:
[----:B------:R-:W-:Y:S01]  /*0520*/  IADD3 R0, PT, PT, R13, -0xd000000, RZ ;  /* 0xf30000000d007810 */ /* 0x000fe20007ffe0ff */
[----:B------:R0:W1:Y:S01]  /*0530*/  MUFU.RSQ R2, R13 ;  /* 0x0000000d00027308 */ /* 0x0000620000001400 */
[----:B------:R-:W-:Y:S02]  /*0540*/  BSSY.RECONVERGENT B0, `(.L_x_12) ;  /* 0x000000c000007945 */ /* 0x000fe40003800200 */
[----:B------:R-:W-:-:S13]  /*0550*/  ISETP.GT.U32.AND P0, PT, R0, 0x727fffff, PT ;  /* 0x727fffff0000780c */ /* 0x000fda0003f04070 */
[----:B0-----:R-:W-:Y:S05]  /*0560*/  @!P0 BRA `(.L_x_13) ;  /* 0x0000000000148947 */ /* 0x001fea0003800000 */
[----:B------:R-:W-:Y:S02]  /*0570*/  MOV R0, R13 ;  /* 0x0000000d00007202 */ /* 0x000fe40000000f00 */
[----:B-1----:R-:W-:-:S07]  /*0580*/  MOV R2, 0x5a0 ;  /* 0x000005a000027802 */ /* 0x002fce0000000f00 */
[----:B------:R-:W-:Y:S05]  /*0590*/  CALL.REL.NOINC `($__internal_0_$__cuda_sm20_sqrt_rn_f32_slowpath) ;  /* 0x00000038002c7944 */ /* 0x000fea0003c00000 */
[----:B------:R-:W-:Y:S01]  /*05a0*/  MOV R13, R5 ;  /* 0x00000005000d7202 */ /* 0x000fe20000000f00 */
[----:B------:R-:W-:Y:S06]  /*05b0*/  BRA `(.L_x_14) ;  /* 0x0000000000107947 */ /* 0x000fec0003800000 */
.L_x_13:
[C---:B-1----:R-:W-:Y:S01]  /*05c0*/  FMUL.FTZ R0, R2.reuse, R13 ;  /* 0x0000000d02007220 */ /* 0x042fe20000410000 */
[----:B------:R-:W-:-:S03]  /*05d0*/  FMUL.FTZ R2, R2, 0.5 ;  /* 0x3f00000002027820 */ /* 0x000fc60000410000 */
[----:B------:R-:W-:-:S04]  /*05e0*/  FFMA R13, -R0, R0, R13 ;  /* 0x00000000000d7223 */ /* 0x000fc8000000010d */
[----:B------:R-:W-:-:S07]  /*05f0*/  FFMA R13, R13, R2, R0 ;  /* 0x000000020d0d7223 */ /* 0x000fce0000000000 */
.L_x_14:
[----:B------:R-:W-:Y:S05]  /*0600*/  BSYNC.RECONVERGENT B0 ;  /* 0x0000000000007941 */ /* 0x000fea0003800200 */
.L_x_12:
[----:B------:R-:W-:Y:S01]  /*0610*/  VIADD R0, R12, 0xf3000000 ;  /* 0xf30000000c007836 */ /* 0x000fe20000000000 */
[----:B------:R0:W1:Y:S01]  /*0620*/  MUFU.RSQ R5, R12 ;  /* 0x0000000c00057308 */ /* 0x0000620000001400 */
[----:B------:R-:W-:Y:S03]  /*0630*/  BSSY.RECONVERGENT B0, `(.L_x_15) ;  /* 0x000000c000007945 */ /* 0x000fe60003800200 */
[----:B------:R-:W-:-:S13]  /*0640*/  ISETP.GT.U32.AND P0, PT, R0, 0x727fffff, PT ;  /* 0x727fffff0000780c */ /* 0x000fda0003f04070 */
[----:B01----:R-:W-:Y:S05]  /*0650*/  @!P0 BRA `(.L_x_16) ;  /* 0x0000000000148947 */ /* 0x003fea0003800000 */
[----:B------:R-:W-:Y:S02]  /*0660*/  MOV R0, R12 ;  /* 0x0000000c00007202 */ /* 0x000fe40000000f00 */
[----:B------:R-:W-:-:S07]  /*0670*/  MOV R2, 0x690 ;  /* 0x0000069000027802 */ /* 0x000fce0000000f00 */
[----:B------:R-:W-:Y:S05]  /*0680*/  CALL.REL.NOINC `($__internal_0_$__cuda_sm20_sqrt_rn_f32_slowpath) ;  /* 0x0000003400f07944 */ /* 0x000fea0003c00000 */
[----:B------:R-:W-:Y:S01]  /*0690*/  MOV R12, R5 ;  /* 0x00000005000c7202 */ /* 0x000fe20000000f00 */
[----:B------:R-:W-:Y:S06]  /*06a0*/  BRA `(.L_x_17) ;  /* 0x0000000000107947 */ /* 0x000fec0003800000 */
.L_x_16:
[C---:B------:R-:W-:Y:S01]  /*06b0*/  FMUL.FTZ R3, R5.reuse, R12 ;  /* 0x0000000c05037220 */ /* 0x040fe20000410000 */
[----:B------:R-:W-:-:S03]  /*06c0*/  FMUL.FTZ R0, R5, 0.5 ;  /* 0x3f00000005007820 */ /* 0x000fc60000410000 */
[----:B------:R-:W-:-:S04]  /*06d0*/  FFMA R12, -R3, R3, R12 ;  /* 0x00000003030c7223 */ /* 0x000fc8000000010c */
[----:B------:R-:W-:-:S07]  /*06e0*/  FFMA R12, R12, R0, R3 ;  /* 0x000000000c0c7223 */ /* 0x000fce0000000003 */
.L_x_17:
[----:B------:R-:W-:Y:S05]  /*06f0*/  BSYNC.RECONVERGENT B0 ;  /* 0x0000000000007941 */ /* 0x000fea0003800200 */
.L_x_15:
        /* <DEDUP_REMOVED lines=10> */
.L_x_19:
[C---:B-1----:R-:W-:Y:S01]  /*07a0*/  FMUL.FTZ R0, R2.reuse, R11 ;  /* 0x0000000b02007220 */ /* 0x042fe20000410000 */
[----:B------:R-:W-:-:S03]  /*07b0*/  FMUL.FTZ R2, R2, 0.5 ;  /* 0x3f00000002027820 */ /* 0x000fc60000410000 */
[----:B------:R-:W-:-:S04]  /*07c0*/  FFMA R11, -R0, R0, R11 ;  /* 0x00000000000b7223 */ /* 0x000fc8000000010b */
[----:B------:R-:W-:-:S07]  /*07d0*/  FFMA R11, R11, R2, R0 ;  /* 0x000000020b0b7223 */ /* 0x000fce0000000000 */
.L_x_20:
[----:B------:R-:W-:Y:S05]  /*07e0*/  BSYNC.RECONVERGENT B0 ;  /* 0x0000000000007941 */ /* 0x000fea0003800200 */
.L_x_18:
        /* <DEDUP_REMOVED lines=8> */
[----:B------:R-:W-:Y:S01]  /*0870*/  IMAD.MOV.U32 R9, RZ, RZ, R5 ;  /* 0x000000ffff097224 */ /* 0x000fe200078e0005 */
[----:B------:R-:W-:Y:S06]  /*0880*/  BRA `(.L_x_23) ;  /* 0x0000000000107947 */ /* 0x000fec0003800000 */
.L_x_22:
[C---:B-1----:R-:W-:Y:S01]  /*0890*/  FMUL.FTZ R0, R2.reuse, R9 ;  /* 0x0000000902007220 */ /* 0x042fe20000410000 */
[----:B------:R-:W-:-:S03]  /*08a0*/  FMUL.FTZ R2, R2, 0.5 ;  /* 0x3f00000002027820 */ /* 0x000fc60000410000 */
[----:B------:R-:W-:-:S04]  /*08b0*/  FFMA R9, -R0, R0, R9 ;  /* 0x0000000000097223 */ /* 0x000fc80000000109 */
[----:B------:R-:W-:-:S07]  /*08c0*/  FFMA R9, R9, R2, R0 ;  /* 0x0000000209097223 */ /* 0x000fce0000000000 */
.L_x_23:
[----:B------:R-:W-:Y:S05]  /*08d0*/  BSYNC.RECONVERGENT B0 ;  /* 0x0000000000007941 */ /* 0x000fea0003800200 */
.L_x_21:
        /* <DEDUP_REMOVED lines=10> */
.L_x_25:
[C---:B-1----:R-:W-:Y:S01]  /*0980*/  FMUL.FTZ R0, R2.reuse, R17 ;  /* 0x0000001102007220 */ /* 0x042fe20000410000 */
[----:B------:R-:W-:-:S03]  /*0990*/  FMUL.FTZ R2, R2, 0.5 ;  /* 0x3f00000002027820 */ /* 0x000fc60000410000 */
[----:B------:R-:W-:-:S04]  /*09a0*/  FFMA R17, -R0, R0, R17 ;  /* 0x0000000000117223 */ /* 0x000fc80000000111 */
[----:B------:R-:W-:-:S07]  /*09b0*/  FFMA R17, R17, R2, R0 ;  /* 0x0000000211117223 */ /* 0x000fce0000000000 */
.L_x_26:
[----:B------:R-:W-:Y:S05]  /*09c0*/  BSYNC.RECONVERGENT B0 ;  /* 0x0000000000007941 */ /* 0x000fea0003800200 */
.L_x_24:
        /* <DEDUP_REMOVED lines=10> */
.L_x_28:
[C---:B-1----:R-:W-:Y:S01]  /*0a70*/  FMUL.FTZ R3, R5.reuse, R16 ;  /* 0x0000001005037220 */ /* 0x042fe20000410000 */
[----:B------:R-:W-:-:S03]  /*0a80*/  FMUL.FTZ R0, R5, 0.5 ;  /* 0x3f00000005007820 */ /* 0x000fc60000410000 */
[----:B------:R-:W-:-:S04]  /*0a90*/  FFMA R16, -R3, R3, R16 ;  /* 0x0000000303107223 */ /* 0x000fc80000000110 */
[----:B------:R-:W-:-:S07]  /*0aa0*/  FFMA R16, R16, R0, R3 ;  /* 0x0000000010107223 */ /* 0x000fce0000000003 */
.L_x_29:
[----:B------:R-:W-:Y:S05]  /*0ab0*/  BSYNC.RECONVERGENT B0 ;  /* 0x0000000000007941 */ /* 0x000fea0003800200 */
.L_x_27:
        /* <DEDUP_REMOVED lines=10> */
.L_x_31:
[C---:B-1----:R-:W-:Y:S01]  /*0b60*/  FMUL.FTZ R0, R2.reuse, R15 ;  /* 0x0000000f02007220 */ /* 0x042fe20000410000 */
[----:B------:R-:W-:-:S03]  /*0b70*/  FMUL.FTZ R2, R2, 0.5 ;  /* 0x3f00000002027820 */ /* 0x000fc60000410000 */
[----:B------:R-:W-:-:S04]  /*0b80*/  FFMA R15, -R0, R0, R15 ;  /* 0x00000000000f7223 */ /* 0x000fc8000000010f */
[----:B------:R-:W-:-:S07]  /*0b90*/  FFMA R15, R15, R2, R0 ;  /* 0x000000020f0f7223 */ /* 0x000fce0000000000 */
.L_x_32:
[----:B------:R-:W-:Y:S05]  /*0ba0*/  BSYNC.RECONVERGENT B0 ;  /* 0x0000000000007941 */ /* 0x000fea0003800200 */
.L_x_30:
        /* <DEDUP_REMOVED lines=10> */
.L_x_34:
[C---:B-1----:R-:W-:Y:S01]  /*0c50*/  FMUL.FTZ R3, R5.reuse, R14 ;  /* 0x0000000e05037220 */ /* 0x042fe20000410000 */
[----:B------:R-:W-:-:S03]  /*0c60*/  FMUL.FTZ R0, R5, 0.5 ;  /* 0x3f00000005007820 */ /* 0x000fc60000410000 */
[----:B------:R-:W-:-:S04]  /*0c70*/  FFMA R14, -R3, R3, R14 ;  /* 0x00000003030e7223 */ /* 0x000fc8000000010e */
[----:B------:R-:W-:-:S07]  /*0c80*/  FFMA R14, R14, R0, R3 ;  /* 0x000000000e0e7223 */ /* 0x000fce0000000003 */
.L_x_35:
[----:B------:R-:W-:Y:S05]  /*0c90*/  BSYNC.RECONVERGENT B0 ;  /* 0x0000000000007941 */ /* 0x000fea0003800200 */
.L_x_33:
        /* <DEDUP_REMOVED lines=10> */
.L_x_37:
[C---:B-1----:R-:W-:Y:S01]  /*0d40*/  FMUL.FTZ R0, R2.reuse, R13 ;  /* 0x0000000d02007220 */ /* 0x042fe20000410000 */
[----:B------:R-:W-:-:S03]  /*0d50*/  FMUL.FTZ R2, R2, 0.5 ;  /* 0x3f00000002027820 */ /* 0x000fc60000410000 */
[----:B------:R-:W-:-:S04]  /*0d60*/  FFMA R13, -R0, R0, R13 ;  /* 0x00000000000d7223 */ /* 0x000fc8000000010d */
[----:B------:R-:W-:-:S07]  /*0d70*/  FFMA R13, R13, R2, R0 ;  /* 0x000000020d0d7223 */ /* 0x000fce0000000000 */
.L_x_38:
[----:B------:R-:W-:Y:S05]  /*0d80*/  BSYNC.RECONVERGENT B0 ;  /* 0x0000000000007941 */ /* 0x000fea0003800200 */
.L_x_36:
        /* <DEDUP_REMOVED lines=10> */
.L_x_40:
[C---:B------:R-:W-:Y:S01]  /*0e30*/  FMUL.FTZ R3, R5.reuse, R12 ;  /* 0x0000000c05037220 */ /* 0x040fe20000410000 */
[----:B------:R-:W-:-:S03]  /*0e40*/  FMUL.FTZ R0, R5, 0.5 ;  /* 0x3f00000005007820 */ /* 0x000fc60000410000 */
[----:B------:R-:W-:-:S04]  /*0e50*/  FFMA R12, -R3, R3, R12 ;  /* 0x00000003030c7223 */ /* 0x000fc8000000010c */
[----:B------:R-:W-:-:S07]  /*0e60*/  FFMA R12, R12, R0, R3 ;  /* 0x000000000c0c7223 */ /* 0x000fce0000000003 */
.L_x_41:
[----:B------:R-:W-:Y:S05]  /*0e70*/  BSYNC.RECONVERGENT B0 ;  /* 0x0000000000007941 */ /* 0x000fea0003800200 */
.L_x_39:
        /* <DEDUP_REMOVED lines=10> */
.L_x_43:
[C---:B-1----:R-:W-:Y:S01]  /*0f20*/  FMUL.FTZ R0, R2.reuse, R11 ;  /* 0x0000000b02007220 */ /* 0x042fe20000410000 */
[----:B------:R-:W-:-:S03]  /*0f30*/  FMUL.FTZ R2, R2, 0.5 ;  /* 0x3f00000002027820 */ /* 0x000fc60000410000 */
[----:B------:R-:W-:-:S04]  /*0f40*/  FFMA R11, -R0, R0, R11 ;  /* 0x00000000000b7223 */ /* 0x000fc8000000010b */
[----:B------:R-:W-:-:S07]  /*0f50*/  FFMA R11, R11, R2, R0 ;  /* 0x000000020b0b7223 */ /* 0x000fce0000000000 */
.L_x_44:
[----:B------:R-:W-:Y:S05]  /*0f60*/  BSYNC.RECONVERGENT B0 ;  /* 0x0000000000007941 */ /* 0x000fea0003800200 */
.L_x_42:
        /* <DEDUP_REMOVED lines=10> */
.L_x_46:
[C---:B-1----:R-:W-:Y:S01]  /*1010*/  FMUL.FTZ R0, R2.reuse, R9 ;  /* 0x0000000902007220 */ /* 0x042fe20000410000 */
[----:B------:R-:W-:-:S03]  /*1020*/  FMUL.FTZ R2, R2, 0.5 ;  /* 0x3f00000002027820 */ /* 0x000fc60000410000 */
[----:B------:R-:W-:-:S04]  /*1030*/  FFMA R9, -R0, R0, R9 ;  /* 0x0000000000097223 */ /* 0x000fc80000000109 */
[----:B------:R-:W-:-:S07]  /*1040*/  FFMA R9, R9, R2, R0 ;  /* 0x0000000209097223 */ /* 0x000fce0000000000 */
.L_x_47:
[----:B------:R-:W-:Y:S05]  /*1050*/  BSYNC.RECONVERGENT B0 ;  /* 0x0000000000007941 */ /* 0x000fea0003800200 */
.L_x_45:
        /* <DEDUP_REMOVED lines=10> */
.L_x_49:
[C---:B-1----:R-:W-:Y:S01]  /*1100*/  FMUL.FTZ R0, R2.reuse, R17 ;  /* 0x0000001102007220 */ /* 0x042fe20000410000 */
[----:B------:R-:W-:-:S03]  /*1110*/  FMUL.FTZ R2, R2, 0.5 ;  /* 0x3f00000002027820 */ /* 0x000fc60000410000 */
[----:B------:R-:W-:-:S04]  /*1120*/  FFMA R17, -R0, R0, R17 ;  /* 0x0000000000117223 */ /* 0x000fc80000000111 */
[----:B------:R-:W-:-:S07]  /*1130*/  FFMA R17, R17, R2, R0 ;  /* 0x0000000211117223 */ /* 0x000fce0000000000 */
.L_x_50:
[----:B------:R-:W-:Y:S05]  /*1140*/  BSYNC.RECONVERGENT B0 ;  /* 0x0000000000007941 */ /* 0x000fea0003800200 */
.L_x_48:
        /* <DEDUP_REMOVED lines=10> */
.L_x_52:
[C---:B-1----:R-:W-:Y:S01]  /*11f0*/  FMUL.FTZ R3, R5.reuse, R16 ;  /* 0x0000001005037220 */ /* 0x042fe20000410000 */
[----:B------:R-:W-:-:S03]  /*1200*/  FMUL.FTZ R0, R5, 0.5 ;  /* 0x3f00000005007820 */ /* 0x000fc60000410000 */
[----:B------:R-:W-:-:S04]  /*1210*/  FFMA R16, -R3, R3, R16 ;  /* 0x0000000303107223 */ /* 0x000fc80000000110 */
[----:B------:R-:W-:-:S07]  /*1220*/  FFMA R16, R16, R0, R3 ;  /* 0x0000000010107223 */ /* 0x000fce0000000003 */
.L_x_53:
[----:B------:R-:W-:Y:S05]  /*1230*/  BSYNC.RECONVERGENT B0 ;  /* 0x0000000000007941 */ /* 0x000fea0003800200 */
.L_x_51:
        /* <DEDUP_REMOVED lines=10> */
.L_x_55:
[C---:B-1----:R-:W-:Y:S01]  /*12e0*/  FMUL.FTZ R0, R2.reuse, R15 ;  /* 0x0000000f02007220 */ /* 0x042fe20000410000 */
[----:B------:R-:W-:-:S03]  /*12f0*/  FMUL.FTZ R2, R2, 0.5 ;  /* 0x3f00000002027820 */ /* 0x000fc60000410000 */
[----:B------:R-:W-:-:S04]  /*1300*/  FFMA R15, -R0, R0, R15 ;  /* 0x00000000000f7223 */ /* 0x000fc8000000010f */
[----:B------:R-:W-:-:S07]  /*1310*/  FFMA R15, R15, R2, R0 ;  /* 0x000000020f0f7223 */ /* 0x000fce0000000000 */
.L_x_56:
[----:B------:R-:W-:Y:S05]  /*1320*/  BSYNC.RECONVERGENT B0 ;  /* 0x0000000000007941 */ /* 0x000fea0003800200 */
.L_x_54:
        /* <DEDUP_REMOVED lines=10> */
.L_x_58:
[C---:B-1----:R-:W-:Y:S01]  /*13d0*/  FMUL.FTZ R3, R5.reuse, R14 ;  /* 0x0000000e05037220 */ /* 0x042fe20000410000 */
[----:B------:R-:W-:-:S03]  /*13e0*/  FMUL.FTZ R0, R5, 0.5 ;  /* 0x3f00000005007820 */ /* 0x000fc60000410000 */
[----:B------:R-:W-:-:S04]  /*13f0*/  FFMA R14, -R3, R3, R14 ;  /* 0x00000003030e7223 */ /* 0x000fc8000000010e */
[----:B------:R-:W-:-:S07]  /*1400*/  FFMA R14, R14, R0, R3 ;  /* 0x000000000e0e7223 */ /* 0x000fce0000000003 */
.L_x_59:
[----:B------:R-:W-:Y:S05]  /*1410*/  BSYNC.RECONVERGENT B0 ;  /* 0x0000000000007941 */ /* 0x000fea0003800200 */
.L_x_57:
        /* <DEDUP_REMOVED lines=10> */
.L_x_61:
[C---:B-1----:R-:W-:Y:S01]  /*14c0*/  FMUL.FTZ R0, R2.reuse, R13 ;  /* 0x0000000d02007220 */ /* 0x042fe20000410000 */
[----:B------:R-:W-:-:S03]  /*14d0*/  FMUL.FTZ R2, R2, 0.5 ;  /* 0x3f00000002027820 */ /* 0x000fc60000410000 */
[----:B------:R-:W-:-:S04]  /*14e0*/  FFMA R13, -R0, R0, R13 ;  /* 0x00000000000d7223 */ /* 0x000fc8000000010d */
[----:B------:R-:W-:-:S07]  /*14f0*/  FFMA R13, R13, R2, R0 ;  /* 0x000000020d0d7223 */ /* 0x000fce0000000000 */
.L_x_62:
[----:B------:R-:W-:Y:S05]  /*1500*/  BSYNC.RECONVERGENT B0 ;  /* 0x0000000000007941 */ /* 0x000fea0003800200 */
.L_x_60:
        /* <DEDUP_REMOVED lines=10> */
.L_x_64:
[C---:B------:R-:W-:Y:S01]  /*15b0*/  FMUL.FTZ R3, R5.reuse, R12 ;  /* 0x0000000c05037220 */ /* 0x040fe20000410000 */
[----:B------:R-:W-:-:S03]  /*15c0*/  FMUL.FTZ R0, R5, 0.5 ;  /* 0x3f00000005007820 */ /* 0x000fc60000410000 */
[----:B------:R-:W-:-:S04]  /*15d0*/  FFMA R12, -R3, R3, R12 ;  /* 0x00000003030c7223 */ /* 0x000fc8000000010c */
[----:B------:R-:W-:-:S07]  /*15e0*/  FFMA R12, R12, R0, R3 ;  /* 0x000000000c0c7223 */ /* 0x000fce0000000003 */
.L_x_65:
[----:B------:R-:W-:Y:S05]  /*15f0*/  BSYNC.RECONVERGENT B0 ;  /* 0x0000000000007941 */ /* 0x000fea0003800200 */
.L_x_63:
        /* <DEDUP_REMOVED lines=10> */
.L_x_67:
[C---:B-1----:R-:W-:Y:S01]  /*16a0*/  FMUL.FTZ R0, R2.reuse, R11 ;  /* 0x0000000b02007220 */ /* 0x042fe20000410000 */
[----:B------:R-:W-:-:S03]  /*16b0*/  FMUL.FTZ R2, R2, 0.5 ;  /* 0x3f00000002027820 */ /* 0x000fc60000410000 */
[----:B------:R-:W-:-:S04]  /*16c0*/  FFMA R11, -R0, R0, R11 ;  /* 0x00000000000b7223 */ /* 0x000fc8000000010b */
[----:B------:R-:W-:-:S07]  /*16d0*/  FFMA R11, R11, R2, R0 ;  /* 0x000000020b0b7223 */ /* 0x000fce0000000000 */
.L_x_68:
[----:B------:R-:W-:Y:S05]  /*16e0*/  BSYNC.RECONVERGENT B0 ;  /* 0x0000000000007941 */ /* 0x000fea0003800200 */
.L_x_66:
        /* <DEDUP_REMOVED lines=10> */
.L_x_70:
[C---:B-1----:R-:W-:Y:S01]  /*1790*/  FMUL.FTZ R0, R2.reuse, R9 ;  /* 0x0000000902007220 */ /* 0x042fe20000410000 */
[----:B------:R-:W-:-:S03]  /*17a0*/  FMUL.FTZ R2, R2, 0.5 ;  /* 0x3f00000002027820 */ /* 0x000fc60000410000 */
[----:B------:R-:W-:-:S04]  /*17b0*/  FFMA R9, -R0, R0, R9 ;  /* 0x0000000000097223 */ /* 0x000fc80000000109 */
[----:B------:R-:W-:-:S07]  /*17c0*/  FFMA R9, R9, R2, R0 ;  /* 0x0000000209097223 */ /* 0x000fce0000000000 */
.L_x_71:
[----:B------:R-:W-:Y:S05]  /*17d0*/  BSYNC.RECONVERGENT B0 ;  /* 0x0000000000007941 */ /* 0x000fea0003800200 */
.L_x_69:
        /* <DEDUP_REMOVED lines=10> */
.L_x_73:
[C---:B-1----:R-:W-:Y:S01]  /*1880*/  FMUL.FTZ R0, R2.reuse, R17 ;  /* 0x0000001102007220 */ /* 0x042fe20000410000 */
[----:B------:R-:W-:-:S03]  /*1890*/  FMUL.FTZ R2, R2, 0.5 ;  /* 0x3f00000002027820 */ /* 0x000fc60000410000 */
[----:B------:R-:W-:-:S04]  /*18a0*/  FFMA R17, -R0, R0, R17 ;  /* 0x0000000000117223 */ /* 0x000fc80000000111 */
[----:B------:R-:W-:-:S07]  /*18b0*/  FFMA R17, R17, R2, R0 ;  /* 0x0000000211117223 */ /* 0x000fce0000000000 */
.L_x_74:
[----:B------:R-:W-:Y:S05]  /*18c0*/  BSYNC.RECONVERGENT B0 ;  /* 0x0000000000007941 */ /* 0x000fea0003800200 */
.L_x_72:
        /* <DEDUP_REMOVED lines=10> */
.L_x_76:
[C---:B-1----:R-:W-:Y:S01]  /*1970*/  FMUL.FTZ R3, R5.reuse, R16 ;  /* 0x0000001005037220 */ /* 0x042fe20000410000 */
[----:B------:R-:W-:-:S03]  /*1980*/  FMUL.FTZ R0, R5, 0.5 ;  /* 0x3f00000005007820 */ /* 0x000fc60000410000 */
[----:B------:R-:W-:-:S04]  /*1990*/  FFMA R16, -R3, R3, R16 ;  /* 0x0000000303107223 */ /* 0x000fc80000000110 */
[----:B------:R-:W-:-:S07]  /*19a0*/  FFMA R16, R16, R0, R3 ;  /* 0x0000000010107223 */ /* 0x000fce0000000003 */
.L_x_77:
[----:B------:R-:W-:Y:S05]  /*19b0*/  BSYNC.RECONVERGENT B0 ;  /* 0x0000000000007941 */ /* 0x000fea0003800200 */
.L_x_75:
        /* <DEDUP_REMOVED lines=10> */
.L_x_79:
[C---:B-1----:R-:W-:Y:S01]  /*1a60*/  FMUL.FTZ R0, R2.reuse, R15 ;  /* 0x0000000f02007220 */ /* 0x042fe20000410000 */
[----:B------:R-:W-:-:S03]  /*1a70*/  FMUL.FTZ R2, R2, 0.5 ;  /* 0x3f00000002027820 */ /* 0x000fc60000410000 */
[----:B------:R-:W-:-:S04]  /*1a80*/  FFMA R15, -R0, R0, R15 ;  /* 0x00000000000f7223 */ /* 0x000fc8000000010f */
[----:B------:R-:W-:-:S07]  /*1a90*/  FFMA R15, R15, R2, R0 ;  /* 0x000000020f0f7223 */ /* 0x000fce0000000000 */
.L_x_80:
[----:B------:R-:W-:Y:S05]  /*1aa0*/  BSYNC.RECONVERGENT B0 ;  /* 0x0000000000007941 */ /* 0x000fea0003800200 */
.L_x_78:
        /* <DEDUP_REMOVED lines=10> */
.L_x_82:
[C---:B-1----:R-:W-:Y:S01]  /*1b50*/  FMUL.FTZ R3, R5.reuse, R14 ;  /* 0x0000000e05037220 */ /* 0x042fe20000410000 */
[----:B------:R-:W-:-:S03]  /*1b60*/  FMUL.FTZ R0, R5, 0.5 ;  /* 0x3f00000005007820 */ /* 0x000fc60000410000 */
[----:B------:R-:W-:-:S04]  /*1b70*/  FFMA R14, -R3, R3, R14 ;  /* 0x00000003030e7223 */ /* 0x000fc8000000010e */
[----:B------:R-:W-:-:S07]  /*1b80*/  FFMA R14, R14, R0, R3 ;  /* 0x000000000e0e7223 */ /* 0x000fce0000000003 */
.L_x_83:
[----:B------:R-:W-:Y:S05]  /*1b90*/  BSYNC.RECONVERGENT B0 ;  /* 0x0000000000007941 */ /* 0x000fea0003800200 */
.L_x_81:
        /* <DEDUP_REMOVED lines=10> */
.L_x_85:
[C---:B-1----:R-:W-:Y:S01]  /*1c40*/  FMUL.FTZ R0, R2.reuse, R13 ;  /* 0x0000000d02007220 */ /* 0x042fe20000410000 */
[----:B------:R-:W-:-:S03]  /*1c50*/  FMUL.FTZ R2, R2, 0.5 ;  /* 0x3f00000002027820 */ /* 0x000fc60000410000 */
[----:B------:R-:W-:-:S04]  /*1c60*/  FFMA R13, -R0, R0, R13 ;  /* 0x00000000000d7223 */ /* 0x000fc8000000010d */
[----:B------:R-:W-:-:S07]  /*1c70*/  FFMA R13, R13, R2, R0 ;  /* 0x000000020d0d7223 */ /* 0x000fce0000000000 */
.L_x_86:
[----:B------:R-:W-:Y:S05]  /*1c80*/  BSYNC.RECONVERGENT B0 ;  /* 0x0000000000007941 */ /* 0x000fea0003800200 */
.L_x_84:
        /* <DEDUP_REMOVED lines=10> */
.L_x_88:
[C---:B------:R-:W-:Y:S01]  /*1d30*/  FMUL.FTZ R3, R5.reuse, R12 ;  /* 0x0000000c05037220 */ /* 0x040fe20000410000 */
[----:B------:R-:W-:-:S03]  /*1d40*/  FMUL.FTZ R0, R5, 0.5 ;  /* 0x3f00000005007820 */ /* 0x000fc60000410000 */
[----:B------:R-:W-:-:S04]  /*1d50*/  FFMA R12, -R3, R3, R12 ;  /* 0x00000003030c7223 */ /* 0x000fc8000000010c */
[----:B------:R-:W-:-:S07]  /*1d60*/  FFMA R12, R12, R0, R3 ;  /* 0x000000000c0c7223 */ /* 0x000fce0000000003 */
.L_x_89:
[----:B------:R-:W-:Y:S05]  /*1d70*/  BSYNC.RECONVERGENT B0 ;  /* 0x0000000000007941 */ /* 0x000fea0003800200 */
.L_x_87:
        /* <DEDUP_REMOVED lines=10> */
.L_x_91:
[C---:B-1----:R-:W-:Y:S01]  /*1e20*/  FMUL.FTZ R0, R2.reuse, R11 ;  /* 0x0000000b02007220 */ /* 0x042fe20000410000 */
[----:B------:R-:W-:-:S03]  /*1e30*/  FMUL.FTZ R2, R2, 0.5 ;  /* 0x3f00000002027820 */ /* 0x000fc60000410000 */
[----:B------:R-:W-:-:S04]  /*1e40*/  FFMA R11, -R0, R0, R11 ;  /* 0x00000000000b7223 */ /* 0x000fc8000000010b */
[----:B------:R-:W-:-:S07]  /*1e50*/  FFMA R11, R11, R2, R0 ;  /* 0x000000020b0b7223 */ /* 0x000fce0000000000 */
.L_x_92:
[----:B------:R-:W-:Y:S05]  /*1e60*/  BSYNC.RECONVERGENT B0 ;  /* 0x0000000000007941 */ /* 0x000fea0003800200 */
.L_x_90:
        /* <DEDUP_REMOVED lines=10> */
.L_x_94:
[C---:B-1----:R-:W-:Y:S01]  /*1f10*/  FMUL.FTZ R0, R2.reuse, R9 ;  /* 0x0000000902007220 */ /* 0x042fe20000410000 */
[----:B------:R-:W-:-:S03]  /*1f20*/  FMUL.FTZ R2, R2, 0.5 ;  /* 0x3f00000002027820 */ /* 0x000fc60000410000 */
[----:B------:R-:W-:-:S04]  /*1f30*/  FFMA R9, -R0, R0, R9 ;  /* 0x0000000000097223 */ /* 0x000fc80000000109 */
[----:B------:R-:W-:-:S07]  /*1f40*/  FFMA R9, R9, R2, R0 ;  /* 0x0000000209097223 */ /* 0x000fce0000000000 */
.L_x_95:
[----:B------:R-:W-:Y:S05]  /*1f50*/  BSYNC.RECONVERGENT B0 ;  /* 0x0000000000007941 */ /* 0x000fea0003800200 */
.L_x_93:
        /* <DEDUP_REMOVED lines=10> */
.L_x_97:
[C---:B-1----:R-:W-:Y:S01]  /*2000*/  FMUL.FTZ R0, R2.reuse, R17 ;  /* 0x0000001102007220 */ /* 0x042fe20000410000 */
[----:B------:R-:W-:-:S03]  /*2010*/  FMUL.FTZ R2, R2, 0.5 ;  /* 0x3f00000002027820 */ /* 0x000fc60000410000 */
[----:B------:R-:W-:-:S04]  /*2020*/  FFMA R17, -R0, R0, R17 ;  /* 0x0000000000117223 */ /* 0x000fc80000000111 */
[----:B------:R-:W-:-:S07]  /*2030*/  FFMA R17, R17, R2, R0 ;  /* 0x0000000211117223 */ /* 0x000fce0000000000 */
.L_x_98:
[----:B------:R-:W-:Y:S05]  /*2040*/  BSYNC.RECONVERGENT B0 ;  /* 0x0000000000007941 */ /* 0x000fea0003800200 */
.L_x_96:
        /* <DEDUP_REMOVED lines=10> */
.L_x_100:
[C---:B-1----:R-:W-:Y:S01]  /*20f0*/  FMUL.FTZ R3, R5.reuse, R16 ;  /* 0x0000001005037220 */ /* 0x042fe20000410000 */
[----:B------:R-:W-:-:S03]  /*2100*/  FMUL.FTZ R0, R5, 0.5 ;  /* 0x3f00000005007820 */ /* 0x000fc60000410000 */
[----:B------:R-:W-:-:S04]  /*2110*/  FFMA R16, -R3, R3, R16 ;  /* 0x0000000303107223 */ /* 0x000fc80000000110 */
[----:B------:R-:W-:-:S07]  /*2120*/  FFMA R16, R16, R0, R3 ;  /* 0x0000000010107223 */ /* 0x000fce0000000003 */
.L_x_101:
[----:B------:R-:W-:Y:S05]  /*2130*/  BSYNC.RECONVERGENT B0 ;  /* 0x0000000000007941 */ /* 0x000fea0003800200 */
.L_x_99:
        /* <DEDUP_REMOVED lines=10> */
.L_x_103:
[C---:B-1----:R-:W-:Y:S01]  /*21e0*/  FMUL.FTZ R0, R2.reuse, R15 ;  /* 0x0000000f02007220 */ /* 0x042fe20000410000 */
[----:B------:R-:W-:-:S03]  /*21f0*/  FMUL.FTZ R2, R2, 0.5 ;  /* 0x3f00000002027820 */ /* 0x000fc60000410000 */
[----:B------:R-:W-:-:S04]  /*2200*/  FFMA R15, -R0, R0, R15 ;  /* 0x00000000000f7223 */ /* 0x000fc8000000010f */
[----:B------:R-:W-:-:S07]  /*2210*/  FFMA R15, R15, R2, R0 ;  /* 0x000000020f0f7223 */ /* 0x000fce0000000000 */
.L_x_104:
[----:B------:R-:W-:Y:S05]  /*2220*/  BSYNC.RECONVERGENT B0 ;  /* 0x0000000000007941 */ /* 0x000fea0003800200 */
.L_x_102:
        /* <DEDUP_REMOVED lines=10> */
.L_x_106:
[C---:B-1----:R-:W-:Y:S01]  /*22d0*/  FMUL.FTZ R3, R5.reuse, R14 ;  /* 0x0000000e05037220 */ /* 0x042fe20000410000 */
[----:B------:R-:W-:-:S03]  /*22e0*/  FMUL.FTZ R0, R5, 0.5 ;  /* 0x3f00000005007820 */ /* 0x000fc60000410000 */
[----:B------:R-:W-:-:S04]  /*22f0*/  FFMA R14, -R3, R3, R14 ;  /* 0x00000003030e7223 */ /* 0x000fc8000000010e */
[----:B------:R-:W-:-:S07]  /*2300*/  FFMA R14, R14, R0, R3 ;  /* 0x000000000e0e7223 */ /* 0x000fce0000000003 */
.L_x_107:
[----:B------:R-:W-:Y:S05]  /*2310*/  BSYNC.RECONVERGENT B0 ;  /* 0x0000000000007941 */ /* 0x000fea0003800200 */
.L_x_105:
        /* <DEDUP_REMOVED lines=10> */
.L_x_109:
[C---:B-1----:R-:W-:Y:S01]  /*23c0*/  FMUL.FTZ R0, R2.reuse, R13 ;  /* 0x0000000d02007220 */ /* 0x042fe20000410000 */
[----:B------:R-:W-:-:S03]  /*23d0*/  FMUL.FTZ R2, R2, 0.5 ;  /* 0x3f00000002027820 */ /* 0x000fc60000410000 */
[----:B------:R-:W-:-:S04]  /*23e0*/  FFMA R13, -R0, R0, R13 ;  /* 0x00000000000d7223 */ /* 0x000fc8000000010d */
[----:B------:R-:W-:-:S07]  /*23f0*/  FFMA R13, R13, R2, R0 ;  /* 0x000000020d0d7223 */ /* 0x000fce0000000000 */
.L_x_110:
[----:B------:R-:W-:Y:S05]  /*2400*/  BSYNC.RECONVERGENT B0 ;  /* 0x0000000000007941 */ /* 0x000fea0003800200 */
.L_x_108:
        /* <DEDUP_REMOVED lines=10> */
.L_x_112:
[C---:B------:R-:W-:Y:S01]  /*24b0*/  FMUL.FTZ R3, R5.reuse, R12 ;  /* 0x0000000c05037220 */ /* 0x040fe20000410000 */
[----:B------:R-:W-:-:S03]  /*24c0*/  FMUL.FTZ R0, R5, 0.5 ;  /* 0x3f00000005007820 */ /* 0x000fc60000410000 */
[----:B------:R-:W-:-:S04]  /*24d0*/  FFMA R12, -R3, R3, R12 ;  /* 0x00000003030c7223 */ /* 0x000fc8000000010c */
[----:B------:R-:W-:-:S07]  /*24e0*/  FFMA R12, R12, R0, R3 ;  /* 0x000000000c0c7223 */ /* 0x000fce0000000003 */
.L_x_113:
[----:B------:R-:W-:Y:S05]  /*24f0*/  BSYNC.RECONVERGENT B0 ;  /* 0x0000000000007941 */ /* 0x000fea0003800200 */
.L_x_111:
        /* <DEDUP_REMOVED lines=10> */
.L_x_115:
[C---:B-1----:R-:W-:Y:S01]  /*25a0*/  FMUL.FTZ R0, R2.reuse, R11 ;  /* 0x0000000b02007220 */ /* 0x042fe20000410000 */
[----:B------:R-:W-:-:S03]  /*25b0*/  FMUL.FTZ R2, R2, 0.5 ;  /* 0x3f00000002027820 */ /* 0x000fc60000410000 */
[----:B------:R-:W-:-:S04]  /*25c0*/  FFMA R11, -R0, R0, R11 ;  /* 0x00000000000b7223 */ /* 0x000fc8000000010b */
[----:B------:R-:W-:-:S07]  /*25d0*/  FFMA R11, R11, R2, R0 ;  /* 0x000000020b0b7223 */ /* 0x000fce0000000000 */
.L_x_116:
[----:B------:R-:W-:Y:S05]  /*25e0*/  BSYNC.RECONVERGENT B0 ;  /* 0x0000000000007941 */ /* 0x000fea0003800200 */
.L_x_114:
        /* <DEDUP_REMOVED lines=10> */
.L_x_118:
[C---:B-1----:R-:W-:Y:S01]  /*2690*/  FMUL.FTZ R0, R2.reuse, R9 ;  /* 0x0000000902007220 */ /* 0x042fe20000410000 */
[----:B------:R-:W-:-:S03]  /*26a0*/  FMUL.FTZ R2, R2, 0.5 ;  /* 0x3f00000002027820 */ /* 0x000fc60000410000 */
[----:B------:R-:W-:-:S04]  /*26b0*/  FFMA R9, -R0, R0, R9 ;  /* 0x0000000000097223 */ /* 0x000fc80000000109 */
[----:B------:R-:W-:-:S07]  /*26c0*/  FFMA R9, R9, R2, R0 ;  /* 0x0000000209097223 */ /* 0x000fce0000000000 */
.L_x_119:
[----:B------:R-:W-:Y:S05]  /*26d0*/  BSYNC.RECONVERGENT B0 ;  /* 0x0000000000007941 */ /* 0x000fea0003800200 */
.L_x_117:
        /* <DEDUP_REMOVED lines=10> */
.L_x_121:
[C---:B-1----:R-:W-:Y:S01]  /*2780*/  FMUL.FTZ R0, R2.reuse, R17 ;  /* 0x0000001102007220 */ /* 0x042fe20000410000 */
[----:B------:R-:W-:-:S03]  /*2790*/  FMUL.FTZ R2, R2, 0.5 ;  /* 0x3f00000002027820 */ /* 0x000fc60000410000 */
[----:B------:R-:W-:-:S04]  /*27a0*/  FFMA R17, -R0, R0, R17 ;  /* 0x0000000000117223 */ /* 0x000fc80000000111 */
[----:B------:R-:W-:-:S07]  /*27b0*/  FFMA R17, R17, R2, R0 ;  /* 0x0000000211117223 */ /* 0x000fce0000000000 */
.L_x_122:
[----:B------:R-:W-:Y:S05]  /*27c0*/  BSYNC.RECONVERGENT B0 ;  /* 0x0000000000007941 */ /* 0x000fea0003800200 */
.L_x_120:
        /* <DEDUP_REMOVED lines=10> */
.L_x_124:
[C---:B-1----:R-:W-:Y:S01]  /*2870*/  FMUL.FTZ R3, R5.reuse, R16 ;  /* 0x0000001005037220 */ /* 0x042fe20000410000 */
[----:B------:R-:W-:-:S03]  /*2880*/  FMUL.FTZ R0, R5, 0.5 ;  /* 0x3f00000005007820 */ /* 0x000fc60000410000 */
[----:B------:R-:W-:-:S04]  /*2890*/  FFMA R16, -R3, R3, R16 ;  /* 0x0000000303107223 */ /* 0x000fc80000000110 */
[----:B------:R-:W-:-:S07]  /*28a0*/  FFMA R16, R16, R0, R3 ;  /* 0x0000000010107223 */ /* 0x000fce0000000003 */
.L_x_125:
[----:B------:R-:W-:Y:S05]  /*28b0*/  BSYNC.RECONVERGENT B0 ;  /* 0x0000000000007941 */ /* 0x000fea0003800200 */
.L_x_123:
        /* <DEDUP_REMOVED lines=10> */
.L_x_127:
[C---:B-1----:R-:W-:Y:S01]  /*2960*/  FMUL.FTZ R0, R2.reuse, R15 ;  /* 0x0000000f02007220 */ /* 0x042fe20000410000 */
[----:B------:R-:W-:-:S03]  /*2970*/  FMUL.FTZ R2, R2, 0.5 ;  /* 0x3f00000002027820 */ /* 0x000fc60000410000 */
[----:B------:R-:W-:-:S04]  /*2980*/  FFMA R15, -R0, R0, R15 ;  /* 0x00000000000f7223 */ /* 0x000fc8000000010f */
[----:B------:R-:W-:-:S07]  /*2990*/  FFMA R15, R15, R2, R0 ;  /* 0x000000020f0f7223 */ /* 0x000fce0000000000 */
.L_x_128:
[----:B------:R-:W-:Y:S05]  /*29a0*/  BSYNC.RECONVERGENT B0 ;  /* 0x0000000000007941 */ /* 0x000fea0003800200 */
.L_x_126:
        /* <DEDUP_REMOVED lines=10> */
.L_x_130:
[C---:B-1----:R-:W-:Y:S01]  /*2a50*/  FMUL.FTZ R3, R5.reuse, R14 ;  /* 0x0000000e05037220 */ /* 0x042fe20000410000 */
[----:B------:R-:W-:-:S03]  /*2a60*/  FMUL.FTZ R0, R5, 0.5 ;  /* 0x3f00000005007820 */ /* 0x000fc60000410000 */
[----:B------:R-:W-:-:S04]  /*2a70*/  FFMA R14, -R3, R3, R14 ;  /* 0x00000003030e7223 */ /* 0x000fc8000000010e */
[----:B------:R-:W-:-:S07]  /*2a80*/  FFMA R14, R14, R0, R3 ;  /* 0x000000000e0e7223 */ /* 0x000fce0000000003 */
.L_x_131:
[----:B------:R-:W-:Y:S05]  /*2a90*/  BSYNC.RECONVERGENT B0 ;  /* 0x0000000000007941 */ /* 0x000fea0003800200 */
.L_x_129:
        /* <DEDUP_REMOVED lines=10> */
.L_x_133:
[C---:B-1----:R-:W-:Y:S01]  /*2b40*/  FMUL.FTZ R0, R2.reuse, R13 ;  /* 0x0000000d02007220 */ /* 0x042fe20000410000 */
[----:B------:R-:W-:-:S03]  /*2b50*/  FMUL.FTZ R2, R2, 0.5 ;  /* 0x3f00000002027820 */ /* 0x000fc60000410000 */
[----:B------:R-:W-:-:S04]  /*2b60*/  FFMA R13, -R0, R0, R13 ;  /* 0x00000000000d7223 */ /* 0x000fc8000000010d */
[----:B------:R-:W-:-:S07]  /*2b70*/  FFMA R13, R13, R2, R0 ;  /* 0x000000020d0d7223 */ /* 0x000fce0000000000 */
.L_x_134:
[----:B------:R-:W-:Y:S05]  /*2b80*/  BSYNC.RECONVERGENT B0 ;  /* 0x0000000000007941 */ /* 0x000fea0003800200 */
.L_x_132:
        /* <DEDUP_REMOVED lines=10> */
.L_x_136:
[C---:B------:R-:W-:Y:S01]  /*2c30*/  FMUL.FTZ R3, R5.reuse, R12 ;  /* 0x0000000c05037220 */ /* 0x040fe20000410000 */
[----:B------:R-:W-:-:S03]  /*2c40*/  FMUL.FTZ R0, R5, 0.5 ;  /* 0x3f00000005007820 */ /* 0x000fc60000410000 */
[----:B------:R-:W-:-:S04]  /*2c50*/  FFMA R12, -R3, R3, R12 ;  /* 0x00000003030c7223 */ /* 0x000fc8000000010c */
[----:B------:R-:W-:-:S07]  /*2c60*/  FFMA R12, R12, R0, R3 ;  /* 0x000000000c0c7223 */ /* 0x000fce0000000003 */
.L_x_137:
[----:B------:R-:W-:Y:S05]  /*2c70*/  BSYNC.RECONVERGENT B0 ;  /* 0x0000000000007941 */ /* 0x000fea0003800200 */
.L_x_135:
        /* <DEDUP_REMOVED lines=10> */
.L_x_139:
[C---:B-1----:R-:W-:Y:S01]  /*2d20*/  FMUL.FTZ R0, R2.reuse, R11 ;  /* 0x0000000b02007220 */ /* 0x042fe20000410000 */
[----:B------:R-:W-:-:S03]  /*2d30*/  FMUL.FTZ R2, R2, 0.5 ;  /* 0x3f00000002027820 */ /* 0x000fc60000410000 */
[----:B------:R-:W-:-:S04]  /*2d40*/  FFMA R11, -R0, R0, R11 ;  /* 0x00000000000b7223 */ /* 0x000fc8000000010b */
[----:B------:R-:W-:-:S07]  /*2d50*/  FFMA R11, R11, R2, R0 ;  /* 0x000000020b0b7223 */ /* 0x000fce0000000000 */
.L_x_140:
[----:B------:R-:W-:Y:S05]  /*2d60*/  BSYNC.RECONVERGENT B0 ;  /* 0x0000000000007941 */ /* 0x000fea0003800200 */
.L_x_138:
        /* <DEDUP_REMOVED lines=10> */
.L_x_142:
[C---:B-1----:R-:W-:Y:S01]  /*2e10*/  FMUL.FTZ R0, R2.reuse, R9 ;  /* 0x0000000902007220 */ /* 0x042fe20000410000 */
[----:B------:R-:W-:-:S03]  /*2e20*/  FMUL.FTZ R2, R2, 0.5 ;  /* 0x3f00000002027820 */ /* 0x000fc60000410000 */
[----:B------:R-:W-:-:S04]  /*2e30*/  FFMA R9, -R0, R0, R9 ;  /* 0x0000000000097223 */ /* 0x000fc80000000109 */
[----:B------:R-:W-:-:S07]  /*2e40*/  FFMA R9, R9, R2, R0 ;  /* 0x0000000209097223 */ /* 0x000fce0000000000 */
.L_x_143:
[----:B------:R-:W-:Y:S05]  /*2e50*/  BSYNC.RECONVERGENT B0 ;  /* 0x0000000000007941 */ /* 0x000fea0003800200 */
.L_x_141:
        /* <DEDUP_REMOVED lines=10> */
.L_x_145:
[C---:B-1----:R-:W-:Y:S01]  /*2f00*/  FMUL.FTZ R0, R2.reuse, R17 ;  /* 0x0000001102007220 */ /* 0x042fe20000410000 */
[----:B------:R-:W-:-:S03]  /*2f10*/  FMUL.FTZ R2, R2, 0.5 ;  /* 0x3f00000002027820 */ /* 0x000fc60000410000 */
[----:B------:R-:W-:-:S04]  /*2f20*/  FFMA R17, -R0, R0, R17 ;  /* 0x0000000000117223 */ /* 0x000fc80000000111 */
[----:B------:R-:W-:-:S07]  /*2f30*/  FFMA R17, R17, R2, R0 ;  /* 0x0000000211117223 */ /* 0x000fce0000000000 */
.L_x_146:
[----:B------:R-:W-:Y:S05]  /*2f40*/  BSYNC.RECONVERGENT B0 ;  /* 0x0000000000007941 */ /* 0x000fea0003800200 */
.L_x_144:
        /* <DEDUP_REMOVED lines=10> */
.L_x_148:
[C---:B-1----:R-:W-:Y:S01]  /*2ff0*/  FMUL.FTZ R3, R5.reuse, R16 ;  /* 0x0000001005037220 */ /* 0x042fe20000410000 */
[----:B------:R-:W-:-:S03]  /*3000*/  FMUL.FTZ R0, R5, 0.5 ;  /* 0x3f00000005007820 */ /* 0x000fc60000410000 */
[----:B------:R-:W-:-:S04]  /*3010*/  FFMA R16, -R3, R3, R16 ;  /* 0x0000000303107223 */ /* 0x000fc80000000110 */
[----:B------:R-:W-:-:S07]  /*3020*/  FFMA R16, R16, R0, R3 ;  /* 0x0000000010107223 */ /* 0x000fce0000000003 */
.L_x_149:
[----:B------:R-:W-:Y:S05]  /*3030*/  BSYNC.RECONVERGENT B0 ;  /* 0x0000000000007941 */ /* 0x000fea0003800200 */
.L_x_147:
        /* <DEDUP_REMOVED lines=10> */
.L_x_151:
[C---:B-1----:R-:W-:Y:S01]  /*30e0*/  FMUL.FTZ R0, R2.reuse, R15 ;  /* 0x0000000f02007220 */ /* 0x042fe20000410000 */
[----:B------:R-:W-:-:S03]  /*30f0*/  FMUL.FTZ R2, R2, 0.5 ;  /* 0x3f00000002027820 */ /* 0x000fc60000410000 */
[----:B------:R-:W-:-:S04]  /*3100*/  FFMA R15, -R0, R0, R15 ;  /* 0x00000000000f7223 */ /* 0x000fc8000000010f */
[----:B------:R-:W-:-:S07]  /*3110*/  FFMA R15, R15, R2, R0 ;  /* 0x000000020f0f7223 */ /* 0x000fce0000000000 */
.L_x_152:
[----:B------:R-:W-:Y:S05]  /*3120*/  BSYNC.RECONVERGENT B0 ;  /* 0x0000000000007941 */ /* 0x000fea0003800200 */
.L_x_150:
        /* <DEDUP_REMOVED lines=10> */
.L_x_154:
[C---:B-1----:R-:W-:Y:S01]  /*31d0*/  FMUL.FTZ R3, R5.reuse, R14 ;  /* 0x0000000e05037220 */ /* 0x042fe20000410000 */
[----:B------:R-:W-:-:S03]  /*31e0*/  FMUL.FTZ R0, R5, 0.5 ;  /* 0x3f00000005007820 */ /* 0x000fc60000410000 */
[----:B------:R-:W-:-:S04]  /*31f0*/  FFMA R14, -R3, R3, R14 ;  /* 0x00000003030e7223 */ /* 0x000fc8000000010e */
[----:B------:R-:W-:-:S07]  /*3200*/  FFMA R14, R14, R0, R3 ;  /* 0x000000000e0e7223 */ /* 0x000fce0000000003 */
.L_x_155:
[----:B------:R-:W-:Y:S05]  /*3210*/  BSYNC.RECONVERGENT B0 ;  /* 0x0000000000007941 */ /* 0x000fea0003800200 */
.L_x_153:
        /* <DEDUP_REMOVED lines=10> */
.L_x_157:
[C---:B-1----:R-:W-:Y:S01]  /*32c0*/  FMUL.FTZ R0, R2.reuse, R13 ;  /* 0x0000000d02007220 */ /* 0x042fe20000410000 */
[----:B------:R-:W-:-:S03]  /*32d0*/  FMUL.FTZ R2, R2, 0.5 ;  /* 0x3f00000002027820 */ /* 0x000fc60000410000 */
[----:B------:R-:W-:-:S04]  /*32e0*/  FFMA R13, -R0, R0, R13 ;  /* 0x00000000000d7223 */ /* 0x000fc8000000010d */
[----:B------:R-:W-:-:S07]  /*32f0*/  FFMA R13, R13, R2, R0 ;  /* 0x000000020d0d7223 */ /* 0x000fce0000000000 */
.L_x_158:
[----:B------:R-:W-:Y:S05]  /*3300*/  BSYNC.RECONVERGENT B0 ;  /* 0x0000000000007941 */ /* 0x000fea0003800200 */
.L_x_156:
[----:B------:R-:W-:Y:S01]  /*3310*/  IADD3 R0, PT, PT, R12, -0xd000000, RZ ;  /* 0xf30000000c007810 */ /* 0x000fe20007ffe0ff */
[----:B------:R0:W1:Y:S01]  /*3320*/  MUFU.RSQ R5, R12 ;  /* 0x0000000c00057308 */ /* 0x0000620000001400 */
[----:B------:R-:W-:Y:S02]  /*3330*/  BSSY.RECONVERGENT B0, `(.L_x_159) ;  /* 0x000000c000007945 */ /* 0x000fe40003800200 */
[----:B------:R-:W-:-:S13]  /*3340*/  ISETP.GT.U32.AND P0, PT, R0, 0x727fffff, PT ;  /* 0x727fffff0000780c */ /* 0x000fda0003f04070 */
[----:B0-----:R-:W-:Y:S05]  /*3350*/  @!P0 BRA `(.L_x_160) ;  /* 0x0000000000148947 */ /* 0x001fea0003800000 */
[----:B------:R-:W-:Y:S01]  /*3360*/  IMAD.MOV.U32 R0, RZ, RZ, R12 ;  /* 0x000000ffff007224 */ /* 0x000fe200078e000c */
[----:B------:R-:W-:-:S07]  /*3370*/  MOV R2, 0x3390 ;  /* 0x0000339000027802 */ /* 0x000fce0000000f00 */
[----:B-1----:R-:W-:Y:S05]  /*3380*/  CALL.REL.NOINC `($__internal_0_$__cuda_sm20_sqrt_rn_f32_slowpath) ;  /* 0x0000000800b07944 */ /* 0x002fea0003c00000 */
[----:B------:R-:W-:Y:S01]  /*3390*/  MOV R12, R5 ;  /* 0x00000005000c7202 */ /* 0x000fe20000000f00 */
[----:B------:R-:W-:Y:S06]  /*33a0*/  BRA `(.L_x_161) ;  /* 0x0000000000107947 */ /* 0x000fec0003800000 */
.L_x_160:
[C---:B-1----:R-:W-:Y:S01]  /*33b0*/  FMUL.FTZ R3, R5.reuse, R12 ;  /* 0x0000000c05037220 */ /* 0x042fe20000410000 */
[----:B------:R-:W-:-:S03]  /*33c0*/  FMUL.FTZ R0, R5, 0.5 ;  /* 0x3f00000005007820 */ /* 0x000fc60000410000 */
[----:B------:R-:W-:-:S04]  /*33d0*/  FFMA R12, -R3, R3, R12 ;  /* 0x00000003030c7223 */ /* 0x000fc8000000010c */
[----:B------:R-:W-:-:S07]  /*33e0*/  FFMA R12, R12, R0, R3 ;  /* 0x000000000c0c7223 */ /* 0x000fce0000000003 */
.L_x_161:
[----:B------:R-:W-:Y:S05]  /*33f0*/  BSYNC.RECONVERGENT B0 ;  /* 0x0000000000007941 */ /* 0x000fea0003800200 */
.L_x_159:
        /* <DEDUP_REMOVED lines=10> */
.L_x_163:
[C---:B-1----:R-:W-:Y:S01]  /*34a0*/  FMUL.FTZ R0, R2.reuse, R11 ;  /* 0x0000000b02007220 */ /* 0x042fe20000410000 */
[----:B------:R-:W-:-:S03]  /*34b0*/  FMUL.FTZ R2, R2, 0.5 ;  /* 0x3f00000002027820 */ /* 0x000fc60000410000 */
[----:B------:R-:W-:-:S04]  /*34c0*/  FFMA R11, -R0, R0, R11 ;  /* 0x00000000000b7223 */ /* 0x000fc8000000010b */
[----:B------:R-:W-:-:S07]  /*34d0*/  FFMA R11, R11, R2, R0 ;  /* 0x000000020b0b7223 */ /* 0x000fce0000000000 */
.L_x_164:
[----:B------:R-:W-:Y:S05]  /*34e0*/  BSYNC.RECONVERGENT B0 ;  /* 0x0000000000007941 */ /* 0x000fea0003800200 */
.L_x_162:
        /* <DEDUP_REMOVED lines=10> */
.L_x_166:
[C---:B-1----:R-:W-:Y:S01]  /*3590*/  FMUL.FTZ R0, R2.reuse, R9 ;  /* 0x0000000902007220 */ /* 0x042fe20000410000 */
[----:B------:R-:W-:-:S03]  /*35a0*/  FMUL.FTZ R2, R2, 0.5 ;  /* 0x3f00000002027820 */ /* 0x000fc60000410000 */
[----:B------:R-:W-:-:S04]  /*35b0*/  FFMA R9, -R0, R0, R9 ;  /* 0x0000000000097223 */ /* 0x000fc80000000109 */
[----:B------:R-:W-:-:S07]  /*35c0*/  FFMA R9, R9, R2, R0 ;  /* 0x0000000209097223 */ /* 0x000fce0000000000 */
.L_x_167:
[----:B------:R-:W-:Y:S05]  /*35d0*/  BSYNC.RECONVERGENT B0 ;  /* 0x0000000000007941 */ /* 0x000fea0003800200 */
.L_x_165:
        /* <DEDUP_REMOVED lines=10> */
.L_x_169:
[C---:B-1----:R-:W-:Y:S01]  /*3680*/  FMUL.FTZ R0, R2.reuse, R17 ;  /* 0x0000001102007220 */ /* 0x042fe20000410000 */
[----:B------:R-:W-:-:S03]  /*3690*/  FMUL.FTZ R2, R2, 0.5 ;  /* 0x3f00000002027820 */ /* 0x000fc60000410000 */
[----:B------:R-:W-:-:S04]  /*36a0*/  FFMA R17, -R0, R0, R17 ;  /* 0x0000000000117223 */ /* 0x000fc80000000111 */
[----:B------:R-:W-:-:S07]  /*36b0*/  FFMA R17, R17, R2, R0 ;  /* 0x0000000211117223 */ /* 0x000fce0000000000 */
.L_x_170:
[----:B------:R-:W-:Y:S05]  /*36c0*/  BSYNC.RECONVERGENT B0 ;  /* 0x0000000000007941 */ /* 0x000fea0003800200 */
.L_x_168:
        /* <DEDUP_REMOVED lines=10> */
.L_x_172:
[C---:B-1----:R-:W-:Y:S01]  /*3770*/  FMUL.FTZ R3, R5.reuse, R16 ;  /* 0x0000001005037220 */ /* 0x042fe20000410000 */
[----:B------:R-:W-:-:S03]  /*3780*/  FMUL.FTZ R0, R5, 0.5 ;  /* 0x3f00000005007820 */ /* 0x000fc60000410000 */
[----:B------:R-:W-:-:S04]  /*3790*/  FFMA R16, -R3, R3, R16 ;  /* 0x0000000303107223 */ /* 0x000fc80000000110 */
[----:B------:R-:W-:-:S07]  /*37a0*/  FFMA R16, R16, R0, R3 ;  /* 0x0000000010107223 */ /* 0x000fce0000000003 */
.L_x_173:
[----:B------:R-:W-:Y:S05]  /*37b0*/  BSYNC.RECONVERGENT B0 ;  /* 0x0000000000007941 */ /* 0x000fea0003800200 */
.L_x_171:
        /* <DEDUP_REMOVED lines=10> */
.L_x_175:
[C---:B-1----:R-:W-:Y:S01]  /*3860*/  FMUL.FTZ R0, R2.reuse, R15 ;  /* 0x0000000f02007220 */ /* 0x042fe20000410000 */
[----:B------:R-:W-:-:S03]  /*3870*/  FMUL.FTZ R2, R2, 0.5 ;  /* 0x3f00000002027820 */ /* 0x000fc60000410000 */
[----:B------:R-:W-:-:S04]  /*3880*/  FFMA R15, -R0, R0, R15 ;  /* 0x00000000000f7223 */ /* 0x000fc8000000010f */
[----:B------:R-:W-:-:S07]  /*3890*/  FFMA R15, R15, R2, R0 ;  /* 0x000000020f0f7223 */ /* 0x000fce0000000000 */
.L_x_176:
[----:B------:R-:W-:Y:S05]  /*38a0*/  BSYNC.RECONVERGENT B0 ;  /* 0x0000000000007941 */ /* 0x000fea0003800200 */
.L_x_174:
        /* <DEDUP_REMOVED lines=10> */
.L_x_178:
[C---:B-1----:R-:W-:Y:S01]  /*3950*/  FMUL.FTZ R3, R5.reuse, R14 ;  /* 0x0000000e05037220 */ /* 0x042fe20000410000 */
[----:B------:R-:W-:-:S03]  /*3960*/  FMUL.FTZ R0, R5, 0.5 ;  /* 0x3f00000005007820 */ /* 0x000fc60000410000 */
[----:B------:R-:W-:-:S04]  /*3970*/  FFMA R14, -R3, R3, R14 ;  /* 0x00000003030e7223 */ /* 0x000fc8000000010e */
[----:B------:R-:W-:-:S07]  /*3980*/  FFMA R14, R14, R0, R3 ;  /* 0x000000000e0e7223 */ /* 0x000fce0000000003 */
.L_x_179:
[----:B------:R-:W-:Y:S05]  /*3990*/  BSYNC.RECONVERGENT B0 ;  /* 0x0000000000007941 */ /* 0x000fea0003800200 */
.L_x_177:
        /* <DEDUP_REMOVED lines=10> */
.L_x_181:
[C---:B-1----:R-:W-:Y:S01]  /*3a40*/  FMUL.FTZ R0, R2.reuse, R13 ;  /* 0x0000000d02007220 */ /* 0x042fe20000410000 */
[----:B------:R-:W-:-:S03]  /*3a50*/  FMUL.FTZ R2, R2, 0.5 ;  /* 0x3f00000002027820 */ /* 0x000fc60000410000 */
[----:B------:R-:W-:-:S04]  /*3a60*/  FFMA R13, -R0, R0, R13 ;  /* 0x00000000000d7223 */ /* 0x000fc8000000010d */
[----:B------:R-:W-:-:S07]  /*3a70*/  FFMA R13, R13, R2, R0 ;  /* 0x000000020d0d7223 */ /* 0x000fce0000000000 */
.L_x_182:
[----:B------:R-:W-:Y:S05]  /*3a80*/  BSYNC.RECONVERGENT B0 ;  /* 0x0000000000007941 */ /* 0x000fea0003800200 */
.L_x_180:
        /* <DEDUP_REMOVED lines=10> */
.L_x_184:
[C---:B-1----:R-:W-:Y:S01]  /*3b30*/  FMUL.FTZ R3, R5.reuse, R12 ;  /* 0x0000000c05037220 */ /* 0x042fe20000410000 */
[----:B------:R-:W-:-:S03]  /*3b40*/  FMUL.FTZ R0, R5, 0.5 ;  /* 0x3f00000005007820 */ /* 0x000fc60000410000 */
[----:B------:R-:W-:-:S04]  /*3b50*/  FFMA R12, -R3, R3, R12 ;  /* 0x00000003030c7223 */ /* 0x000fc8000000010c */
[----:B------:R-:W-:-:S07]  /*3b60*/  FFMA R12, R12, R0, R3 ;  /* 0x000000000c0c7223 */ /* 0x000fce0000000003 */
.L_x_185:
[----:B------:R-:W-:Y:S05]  /*3b70*/  BSYNC.RECONVERGENT B0 ;  /* 0x0000000000007941 */ /* 0x000fea0003800200 */
.L_x_183:
        /* <DEDUP_REMOVED lines=10> */
.L_x_187:
[C---:B-1----:R-:W-:Y:S01]  /*3c20*/  FMUL.FTZ R0, R2.reuse, R11 ;  /* 0x0000000b02007220 */ /* 0x042fe20000410000 */
[----:B------:R-:W-:-:S03]  /*3c30*/  FMUL.FTZ R2, R2, 0.5 ;  /* 0x3f00000002027820 */ /* 0x000fc60000410000 */
[----:B------:R-:W-:-:S04]  /*3c40*/  FFMA R11, -R0, R0, R11 ;  /* 0x00000000000b7223 */ /* 0x000fc8000000010b */
[----:B------:R-:W-:-:S07]  /*3c50*/  FFMA R11, R11, R2, R0 ;  /* 0x000000020b0b7223 */ /* 0x000fce0000000000 */
.L_x_188:
[----:B------:R-:W-:Y:S05]  /*3c60*/  BSYNC.RECONVERGENT B0 ;  /* 0x0000000000007941 */ /* 0x000fea0003800200 */
.L_x_186:
[----:B------:R-:W-:Y:S01]  /*3c70*/  IADD3 R0, PT, PT, R9, -0xd000000, RZ ;  /* 0xf300000009007810 */ /* 0x000fe20007ffe0ff */
[----:B------:R0:W1:Y:S01]  /*3c80*/  MUFU.RSQ R2, R9 ;  /* 0x0000000900027308 */ /* 0x0000620000001400 */
[----:B------:R-:W-:Y:S02]  /*3c90*/  BSSY.RECONVERGENT B0, `(.L_x_189) ;  /* 0x000000d000007945 */ /* 0x000fe40003800200 */
[----:B------:R-:W-:-:S13]  /*3ca0*/  ISETP.GT.U32.AND P0, PT, R0, 0x727fffff, PT ;  /* 0x727fffff0000780c */ /* 0x000fda0003f04070 */
[----:B0-----:R-:W-:Y:S05]  /*3cb0*/  @!P0 BRA `(.L_x_190) ;  /* 0x0000000000188947 */ /* 0x001fea0003800000 */
[----:B------:R-:W-:Y:S01]  /*3cc0*/  BSSY.RECONVERGENT B1, `(.L_x_191) ;  /* 0x0000004000017945 */ /* 0x000fe20003800200 */
[----:B------:R-:W-:Y:S02]  /*3cd0*/  MOV R0, R9 ;  /* 0x0000000900007202 */ /* 0x000fe40000000f00 */
[----:B-1----:R-:W-:-:S07]  /*3ce0*/  MOV R2, 0x3d00 ;  /* 0x00003d0000027802 */ /* 0x002fce0000000f00 */
[----:B------:R-:W-:Y:S05]  /*3cf0*/  CALL.REL.NOINC `($__internal_0_$__cuda_sm20_sqrt_rn_f32_slowpath) ;  /* 0x0000000000547944 */ /* 0x000fea0003c00000 */
[----:B------:R-:W-:Y:S05]  /*3d00*/  BSYNC.RECONVERGENT B1 ;  /* 0x0000000000017941 */ /* 0x000fea0003800200 */
.L_x_191:
[----:B------:R-:W-:Y:S05]  /*3d10*/  BRA `(.L_x_192) ;  /* 0x0000000000107947 */ /* 0x000fea0003800000 */
.L_x_190:
[C---:B-1----:R-:W-:Y:S01]  /*3d20*/  FMUL.FTZ R0, R2.reuse, R9 ;  /* 0x0000000902007220 */ /* 0x042fe20000410000 */
[----:B------:R-:W-:-:S03]  /*3d30*/  FMUL.FTZ R2, R2, 0.5 ;  /* 0x3f00000002027820 */ /* 0x000fc60000410000 */
[----:B------:R-:W-:-:S04]  /*3d40*/  FFMA R5, -R0, R0, R9 ;  /* 0x0000000000057223 */ /* 0x000fc80000000109 */
[----:B------:R-:W-:-:S07]  /*3d50*/  FFMA R5, R5, R2, R0 ;  /* 0x0000000205057223 */ /* 0x000fce0000000000 */
.L_x_192:
[----:B------:R-:W-:Y:S05]  /*3d60*/  BSYNC.RECONVERGENT B0 ;  /* 0x0000000000007941 */ /* 0x000fea0003800200 */
.L_x_189:
[----:B------:R-:W-:Y:S01]  /*3d70*/  MOV R9, R5 ;  /* 0x0000000500097202 */ /* 0x000fe20000000f00 */
[----:B------:R-:W-:Y:S06]  /*3d80*/  BRA.U UP0, `(.L_x_193) ;  /* 0xffffffc100ec7547 */ /* 0x000fec000b83ffff */
[----:B------:R-:W-:Y:S01]  /*3d90*/  FADD R17, RZ, R17 ;  /* 0x00000011ff117221 */ /* 0x000fe20000000000 */
[----:B------:R-:W0:Y:S03]  /*3da0*/  LDC.64 R2, c[0x0][0x380] ;  /* 0x0000e000ff027b82 */ /* 0x000e260000000a00 */
[----:B------:R-:W-:-:S04]  /*3db0*/  FADD R16, R16, R17 ;  /* 0x0000001110107221 */ /* 0x000fc80000000000 */
[----:B------:R-:W-:-:S04]  /*3dc0*/  FADD R15, R15, R16 ;  /* 0x000000100f0f7221 */ /* 0x000fc80000000000 */
[----:B------:R-:W-:-:S04]  /*3dd0*/  FADD R14, R14, R15 ;  /* 0x0000000f0e0e7221 */ /* 0x000fc80000000000 */
[----:B------:R-:W-:-:S04]  /*3de0*/  FADD R13, R13, R14 ;  /* 0x0000000e0d0d7221 */ /* 0x000fc80000000000 */
[----:B------:R-:W-:-:S04]  /*3df0*/  FADD R12, R12, R13 ;  /* 0x0000000d0c0c7221 */ /* 0x000fc80000000000 */
[----:B------:R-:W-:Y:S01]  /*3e00*/  FADD R12, R11, R12 ;  /* 0x0000000c0b0c7221 */ /* 0x000fe20000000000 */
[----:B0-----:R-:W-:-:S04]  /*3e10*/  IMAD.WIDE R2, R4, 0x4, R2 ;  /* 0x0000000404027825 */ /* 0x001fc800078e0202 */
[----:B------:R-:W-:-:S05]  /*3e20*/  FADD R9, R9, R12 ;  /* 0x0000000c09097221 */ /* 0x000fca0000000000 */
[----:B------:R-:W-:Y:S01]  /*3e30*/  STG.E desc[UR6][R2.64], R9 ;  /* 0x0000000902007986 */ /* 0x000fe2000c101906 */
[----:B------:R-:W-:Y:S05]  /*3e40*/  EXIT ;  /* 0x000000000000794d */ /* 0x000fea0003800000 */
        .weak           $__internal_0_$__cuda_sm20_sqrt_rn_f32_slowpath
        .type           $__internal_0_$__cuda_sm20_sqrt_rn_f32_slowpath,@function
        .size           $__internal_0_$__cuda_sm20_sqrt_rn_f32_slowpath,(.L_x_196 - $__internal_0_$__cuda_sm20_sqrt_rn_f32_slowpath)
$__internal_0_$__cuda_sm20_sqrt_rn_f32_slowpath:
[----:B------:R-:W-:-:S13]  /*3e50*/  LOP3.LUT P0, RZ, R0, 0x7fffffff, RZ, 0xc0, !PT ;  /* 0x7fffffff00ff7812 */ /* 0x000fda000780c0ff */
[----:B------:R-:W-:Y:S01]  /*3e60*/  @!P0 MOV R5, R0 ;  /* 0x0000000000058202 */ /* 0x000fe20000000f00 */
[----:B------:R-:W-:Y:S06]  /*3e70*/  @!P0 BRA `(.L_x_194) ;  /* 0x0000000000408947 */ /* 0x000fec0003800000 */
[----:B------:R-:W-:-:S13]  /*3e80*/  FSETP.GEU.FTZ.AND P0, PT, R0, RZ, PT ;  /* 0x000000ff0000720b */ /* 0x000fda0003f1e000 */
[----:B------:R-:W-:Y:S01]  /*3e90*/  @!P0 MOV R5, 0x7fffffff ;  /* 0x7fffffff00058802 */ /* 0x000fe20000000f00 */
[----:B------:R-:W-:Y:S06]  /*3ea0*/  @!P0 BRA `(.L_x_194) ;  /* 0x0000000000348947 */ /* 0x000fec0003800000 */
[----:B------:R-:W-:-:S13]  /*3eb0*/  FSETP.GTU.FTZ.AND P0, PT, |R0|, +INF , PT ;  /* 0x7f8000000000780b */ /* 0x000fda0003f1c200 */
[----:B------:R-:W-:Y:S01]  /*3ec0*/  @P0 FADD.FTZ R5, R0, 1 ;  /* 0x3f80000000050421 */ /* 0x000fe20000010000 */
[----:B------:R-:W-:Y:S06]  /*3ed0*/  @P0 BRA `(.L_x_194) ;  /* 0x0000000000280947 */ /* 0x000fec0003800000 */
[----:B------:R-:W-:-:S13]  /*3ee0*/  FSETP.NEU.FTZ.AND P0, PT, |R0|, +INF , PT ;  /* 0x7f8000000000780b */ /* 0x000fda0003f1d200 */
[----:B------:R-:W-:-:S04]  /*3ef0*/  @P0 FFMA R8, R0, 1.84467440737095516160e+19, RZ ;  /* 0x5f80000000080823 */ /* 0x000fc800000000ff */
[----:B------:R-:W0:Y:S02]  /*3f00*/  @P0 MUFU.RSQ R7, R8 ;  /* 0x0000000800070308 */ /* 0x000e240000001400 */
[----:B0-----:R-:W-:Y:S01]  /*3f10*/  @P0 FMUL.FTZ R3, R8, R7 ;  /* 0x0000000708030220 */ /* 0x001fe20000410000 */
[----:B------:R-:W-:-:S03]  /*3f20*/  @P0 FMUL.FTZ R6, R7, 0.5 ;  /* 0x3f00000007060820 */ /* 0x000fc60000410000 */
[----:B------:R-:W-:-:S04]  /*3f30*/  @P0 FADD.FTZ R5, -R3, -RZ ;  /* 0x800000ff03050221 */ /* 0x000fc80000010100 */
[----:B------:R-:W-:Y:S01]  /*3f40*/  @P0 FFMA R10, R3, R5, R8 ;  /* 0x00000005030a0223 */ /* 0x000fe20000000008 */
[----:B------:R-:W-:-:S03]  /*3f50*/  @!P0 MOV R5, R0 ;  /* 0x0000000000058202 */ /* 0x000fc60000000f00 */
[----:B------:R-:W-:-:S04]  /*3f60*/  @P0 FFMA R6, R10, R6, R3 ;  /* 0x000000060a060223 */ /* 0x000fc80000000003 */
[----:B------:R-:W-:-:S07]  /*3f70*/  @P0 FMUL.FTZ R5, R6, 2.3283064365386962891e-10 ;  /* 0x2f80000006050820 */ /* 0x000fce0000410000 */
.L_x_194:
[----:B------:R-:W-:-:S04]  /*3f80*/  HFMA2 R3, -RZ, RZ, 0, 0 ;  /* 0x00000000ff037431 */ /* 0x000fc800000001ff */
[----:B------:R-:W-:Y:S05]  /*3f90*/  RET.REL.NODEC R2 `(_Z22fsqrt_rn_stress_kernelPfi) ;  /* 0xffffffc002187950 */ /* 0x000fea0003c3ffff */
.L_x_195:
[----:B------:R-:W-:-:S00]  /*3fa0*/  BRA `(.L_x_195) ;  /* 0xfffffffc00fc7947 */ /* 0x000fc0000383ffff */
[----:B------:R-:W-:-:S00]  /*3fb0*/  NOP ;  /* 0x0000000000007918 */ /* 0x000fc00000000000 */
        /* <DEDUP_REMOVED lines=12> */
.L_x_196:


//--------------------- .nv.shared.reserved.0     --------------------------
	.section	.nv.shared.reserved.0,"aw",@nobits
	.weak		__nv_reservedSMEM_offset_0_alias
	.size		__nv_reservedSMEM_offset_0_alias, 0, 64
	.other		__nv_reservedSMEM_offset_0_alias,@"STO_CUDA_RESERVED_SHARED STV_DEFAULT"
__nv_reservedSMEM_offset_0_alias:
	.zero		0
	.zero		64


//--------------------- .nv.constant0._Z22fsqrt_rn_stress_kernelPfi --------------------------
	.section	.nv.constant0._Z22fsqrt_rn_stress_kernelPfi,"a",@progbits
	.sectionflags	@""
	.align	4
.nv.constant0._Z22fsqrt_rn_stress_kernelPfi:
	.zero		908


//--------------------- SYMBOLS --------------------------

	.type		.nv.reservedSmem.offset0,@object
	.size		.nv.reservedSmem.offset0,0x4
